//
// Generated by NVIDIA NVVM Compiler
//
// Compiler Build ID: CL-36424714
// Cuda compilation tools, release 13.0, V13.0.88
// Based on NVVM 20.0.0
//

.version 9.0
.target sm_100
.address_size 64

	// .globl	_Z11s2mm_kernelILi64ELi4ELi2EEviiPKfS1_S1_PfS2_
.extern .func __assertfail
(
	.param .b64 __assertfail_param_0,
	.param .b64 __assertfail_param_1,
	.param .b32 __assertfail_param_2,
	.param .b64 __assertfail_param_3,
	.param .b64 __assertfail_param_4
)
;
.global .align 1 .b8 __unnamed_1[134] = {118, 111, 105, 100, 32, 115, 50, 109, 109, 95, 107, 101, 114, 110, 101, 108, 40, 105, 110, 116, 44, 32, 105, 110, 116, 44, 32, 99, 111, 110, 115, 116, 32, 102, 108, 111, 97, 116, 32, 42, 44, 32, 99, 111, 110, 115, 116, 32, 102, 108, 111, 97, 116, 32, 42, 44, 32, 99, 111, 110, 115, 116, 32, 102, 108, 111, 97, 116, 32, 42, 44, 32, 102, 108, 111, 97, 116, 32, 42, 44, 32, 102, 108, 111, 97, 116, 32, 42, 41, 32, 91, 119, 105, 116, 104, 32, 105, 110, 116, 32, 66, 78, 32, 61, 32, 54, 52, 59, 32, 105, 110, 116, 32, 84, 78, 32, 61, 32, 52, 59, 32, 105, 110, 116, 32, 109, 117, 108, 32, 61, 32, 50, 93};
.global .align 1 .b8 $str[26] = {110, 117, 109, 95, 116, 104, 114, 101, 97, 100, 115, 32, 61, 61, 32, 98, 108, 111, 99, 107, 68, 105, 109, 46, 120};
.global .align 1 .b8 $str$1[27] = {47, 116, 109, 112, 47, 115, 97, 115, 115, 95, 99, 117, 95, 52, 113, 97, 95, 116, 100, 108, 57, 47, 107, 46, 99, 117};
.extern .shared .align 16 .b8 shared_memory[];

.visible .entry _Z11s2mm_kernelILi64ELi4ELi2EEviiPKfS1_S1_PfS2_(
	.param .u32 _Z11s2mm_kernelILi64ELi4ELi2EEviiPKfS1_S1_PfS2__param_0,
	.param .u32 _Z11s2mm_kernelILi64ELi4ELi2EEviiPKfS1_S1_PfS2__param_1,
	.param .u64 .ptr .align 1 _Z11s2mm_kernelILi64ELi4ELi2EEviiPKfS1_S1_PfS2__param_2,
	.param .u64 .ptr .align 1 _Z11s2mm_kernelILi64ELi4ELi2EEviiPKfS1_S1_PfS2__param_3,
	.param .u64 .ptr .align 1 _Z11s2mm_kernelILi64ELi4ELi2EEviiPKfS1_S1_PfS2__param_4,
	.param .u64 .ptr .align 1 _Z11s2mm_kernelILi64ELi4ELi2EEviiPKfS1_S1_PfS2__param_5,
	.param .u64 .ptr .align 1 _Z11s2mm_kernelILi64ELi4ELi2EEviiPKfS1_S1_PfS2__param_6
)
.maxntid 256
.minnctapersm 1
{
	.local .align 16 .b8 	__local_depot0[128];
	.reg .b64 	%SP;
	.reg .b64 	%SPL;
	.reg .pred 	%p<39>;
	.reg .b32 	%r<227>;
	.reg .b32 	%f<673>;
	.reg .b64 	%rd<159>;

	mov.u64 	%SPL, __local_depot0;
	ld.param.u32 	%r91, [_Z11s2mm_kernelILi64ELi4ELi2EEviiPKfS1_S1_PfS2__param_0];
	ld.param.u32 	%r92, [_Z11s2mm_kernelILi64ELi4ELi2EEviiPKfS1_S1_PfS2__param_1];
	ld.param.u64 	%rd26, [_Z11s2mm_kernelILi64ELi4ELi2EEviiPKfS1_S1_PfS2__param_2];
	ld.param.u64 	%rd27, [_Z11s2mm_kernelILi64ELi4ELi2EEviiPKfS1_S1_PfS2__param_3];
	ld.param.u64 	%rd28, [_Z11s2mm_kernelILi64ELi4ELi2EEviiPKfS1_S1_PfS2__param_4];
	ld.param.u64 	%rd29, [_Z11s2mm_kernelILi64ELi4ELi2EEviiPKfS1_S1_PfS2__param_5];
	add.u64 	%rd158, %SPL, 0;
	mov.u32 	%r93, %ntid.x;
	setp.eq.s32 	%p2, %r93, 256;
	@%p2 bra 	$L__BB0_2;
	mov.u64 	%rd31, $str;
	cvta.global.u64 	%rd32, %rd31;
	mov.u64 	%rd33, $str$1;
	cvta.global.u64 	%rd34, %rd33;
	mov.u64 	%rd35, __unnamed_1;
	cvta.global.u64 	%rd36, %rd35;
	{ // callseq 0, 0
	.param .b64 param0;
	st.param.b64 	[param0], %rd32;
	.param .b64 param1;
	st.param.b64 	[param1], %rd34;
	.param .b32 param2;
	st.param.b32 	[param2], 40;
	.param .b64 param3;
	st.param.b64 	[param3], %rd36;
	.param .b64 param4;
	st.param.b64 	[param4], 1;
	call.uni 
	__assertfail, 
	(
	param0, 
	param1, 
	param2, 
	param3, 
	param4
	);
	} // callseq 0
$L__BB0_2:
	mov.f32 	%f133, 0f00000000;
	st.local.v4.f32 	[%rd158], {%f133, %f133, %f133, %f133};
	st.local.v4.f32 	[%rd158+16], {%f133, %f133, %f133, %f133};
	st.local.v4.f32 	[%rd158+32], {%f133, %f133, %f133, %f133};
	st.local.v4.f32 	[%rd158+48], {%f133, %f133, %f133, %f133};
	st.local.v4.f32 	[%rd158+64], {%f133, %f133, %f133, %f133};
	st.local.v4.f32 	[%rd158+80], {%f133, %f133, %f133, %f133};
	st.local.v4.f32 	[%rd158+96], {%f133, %f133, %f133, %f133};
	st.local.v4.f32 	[%rd158+112], {%f133, %f133, %f133, %f133};
	mov.u32 	%r1, %tid.x;
	shr.u32 	%r2, %r1, 6;
	and.b32  	%r3, %r1, 63;
	shr.u32 	%r4, %r1, 4;
	and.b32  	%r5, %r1, 15;
	setp.gt.u32 	%p3, %r1, 63;
	shl.b32 	%r94, %r1, 2;
	mov.u32 	%r95, shared_memory;
	add.s32 	%r96, %r95, %r94;
	add.s32 	%r6, %r96, 67072;
	@%p3 bra 	$L__BB0_4;
	mov.b32 	%r97, -8388608;
	st.shared.u32 	[%r6], %r97;
	mov.b32 	%r98, 0;
	st.shared.u32 	[%r6+-256], %r98;
$L__BB0_4:
	mov.u32 	%r99, %ctaid.x;
	mul.lo.s32 	%r100, %r99, %r92;
	shl.b32 	%r7, %r100, 6;
	setp.lt.s32 	%p4, %r92, 1;
	@%p4 bra 	$L__BB0_7;
	mad.lo.s32 	%r8, %r2, %r92, %r3;
	and.b32  	%r103, %r1, 192;
	or.b32  	%r9, %r103, %r3;
	shl.b32 	%r104, %r92, 2;
	add.s32 	%r10, %r8, %r104;
	shl.b32 	%r105, %r92, 3;
	add.s32 	%r11, %r8, %r105;
	add.s32 	%r12, %r11, %r104;
	shl.b32 	%r106, %r92, 4;
	add.s32 	%r13, %r8, %r106;
	add.s32 	%r14, %r13, %r104;
	add.s32 	%r15, %r13, %r105;
	add.s32 	%r16, %r15, %r104;
	shl.b32 	%r107, %r92, 5;
	add.s32 	%r17, %r8, %r107;
	add.s32 	%r18, %r17, %r104;
	add.s32 	%r19, %r17, %r105;
	add.s32 	%r20, %r19, %r104;
	add.s32 	%r21, %r17, %r106;
	add.s32 	%r22, %r21, %r104;
	add.s32 	%r23, %r21, %r105;
	add.s32 	%r24, %r23, %r104;
	cvta.to.global.u64 	%rd37, %rd26;
	mul.wide.s32 	%rd38, %r7, 4;
	add.s64 	%rd151, %rd37, %rd38;
	mov.b32 	%r219, 0;
	mov.u32 	%r218, shared_memory;
	mul.wide.u32 	%rd39, %r8, 4;
	shl.b32 	%r108, %r9, 2;
	mul.wide.u32 	%rd41, %r10, 4;
	mul.wide.u32 	%rd43, %r11, 4;
	mul.wide.u32 	%rd45, %r12, 4;
	mul.wide.u32 	%rd47, %r13, 4;
$L__BB0_6:
	add.s64 	%rd40, %rd151, %rd39;
	ld.global.f32 	%f134, [%rd40];
	add.s32 	%r109, %r218, %r108;
	st.shared.f32 	[%r109], %f134;
	add.s64 	%rd42, %rd151, %rd41;
	ld.global.f32 	%f135, [%rd42];
	st.shared.f32 	[%r109+1024], %f135;
	add.s64 	%rd44, %rd151, %rd43;
	ld.global.f32 	%f136, [%rd44];
	st.shared.f32 	[%r109+2048], %f136;
	add.s64 	%rd46, %rd151, %rd45;
	ld.global.f32 	%f137, [%rd46];
	st.shared.f32 	[%r109+3072], %f137;
	add.s64 	%rd48, %rd151, %rd47;
	ld.global.f32 	%f138, [%rd48];
	st.shared.f32 	[%r109+4096], %f138;
	mul.wide.u32 	%rd49, %r14, 4;
	add.s64 	%rd50, %rd151, %rd49;
	ld.global.f32 	%f139, [%rd50];
	st.shared.f32 	[%r109+5120], %f139;
	mul.wide.u32 	%rd51, %r15, 4;
	add.s64 	%rd52, %rd151, %rd51;
	ld.global.f32 	%f140, [%rd52];
	st.shared.f32 	[%r109+6144], %f140;
	mul.wide.u32 	%rd53, %r16, 4;
	add.s64 	%rd54, %rd151, %rd53;
	ld.global.f32 	%f141, [%rd54];
	st.shared.f32 	[%r109+7168], %f141;
	mul.wide.u32 	%rd55, %r17, 4;
	add.s64 	%rd56, %rd151, %rd55;
	ld.global.f32 	%f142, [%rd56];
	st.shared.f32 	[%r109+8192], %f142;
	mul.wide.u32 	%rd57, %r18, 4;
	add.s64 	%rd58, %rd151, %rd57;
	ld.global.f32 	%f143, [%rd58];
	st.shared.f32 	[%r109+9216], %f143;
	mul.wide.u32 	%rd59, %r19, 4;
	add.s64 	%rd60, %rd151, %rd59;
	ld.global.f32 	%f144, [%rd60];
	st.shared.f32 	[%r109+10240], %f144;
	mul.wide.u32 	%rd61, %r20, 4;
	add.s64 	%rd62, %rd151, %rd61;
	ld.global.f32 	%f145, [%rd62];
	st.shared.f32 	[%r109+11264], %f145;
	mul.wide.u32 	%rd63, %r21, 4;
	add.s64 	%rd64, %rd151, %rd63;
	ld.global.f32 	%f146, [%rd64];
	st.shared.f32 	[%r109+12288], %f146;
	mul.wide.u32 	%rd65, %r22, 4;
	add.s64 	%rd66, %rd151, %rd65;
	ld.global.f32 	%f147, [%rd66];
	st.shared.f32 	[%r109+13312], %f147;
	mul.wide.u32 	%rd67, %r23, 4;
	add.s64 	%rd68, %rd151, %rd67;
	ld.global.f32 	%f148, [%rd68];
	st.shared.f32 	[%r109+14336], %f148;
	mul.wide.u32 	%rd69, %r24, 4;
	add.s64 	%rd70, %rd151, %rd69;
	ld.global.f32 	%f149, [%rd70];
	st.shared.f32 	[%r109+15360], %f149;
	add.s64 	%rd151, %rd151, 256;
	add.s32 	%r218, %r218, 16384;
	add.s32 	%r219, %r219, 64;
	setp.lt.s32 	%p5, %r219, %r92;
	@%p5 bra 	$L__BB0_6;
$L__BB0_7:
	setp.lt.s32 	%p6, %r91, 64;
	@%p6 bra 	$L__BB0_37;
	shl.b32 	%r29, %r4, 8;
	shl.b32 	%r30, %r5, 2;
	or.b32  	%r111, %r30, %r29;
	mad.lo.s32 	%r31, %r2, %r91, %r3;
	mad.lo.s32 	%r112, %r2, 65, %r3;
	shl.b32 	%r113, %r112, 2;
	add.s32 	%r115, %r95, 32768;
	add.s32 	%r32, %r115, %r113;
	shl.b32 	%r116, %r91, 2;
	add.s32 	%r33, %r31, %r116;
	shl.b32 	%r117, %r91, 3;
	add.s32 	%r34, %r31, %r117;
	add.s32 	%r35, %r34, %r116;
	shl.b32 	%r118, %r91, 4;
	add.s32 	%r36, %r31, %r118;
	add.s32 	%r37, %r36, %r116;
	add.s32 	%r38, %r36, %r117;
	add.s32 	%r39, %r38, %r116;
	shl.b32 	%r119, %r91, 5;
	add.s32 	%r40, %r31, %r119;
	add.s32 	%r41, %r40, %r116;
	add.s32 	%r42, %r40, %r117;
	add.s32 	%r43, %r42, %r116;
	add.s32 	%r44, %r40, %r118;
	add.s32 	%r45, %r44, %r116;
	add.s32 	%r46, %r44, %r117;
	add.s32 	%r47, %r46, %r116;
	shl.b32 	%r120, %r4, 4;
	add.s32 	%r121, %r95, %r120;
	add.s32 	%r48, %r121, 65792;
	shl.b32 	%r122, %r5, 8;
	or.b32  	%r123, %r122, %r120;
	add.s32 	%r124, %r95, 49408;
	add.s32 	%r49, %r124, %r123;
	shl.b32 	%r125, %r111, 2;
	add.s32 	%r50, %r124, %r125;
	mad.lo.s32 	%r51, %r2, %r92, %r3;
	and.b32  	%r126, %r1, 192;
	or.b32  	%r127, %r126, %r3;
	shl.b32 	%r128, %r127, 2;
	add.s32 	%r52, %r115, %r128;
	shl.b32 	%r129, %r92, 2;
	add.s32 	%r53, %r51, %r129;
	shl.b32 	%r130, %r92, 3;
	add.s32 	%r54, %r51, %r130;
	add.s32 	%r55, %r54, %r129;
	shl.b32 	%r131, %r92, 4;
	add.s32 	%r56, %r51, %r131;
	add.s32 	%r57, %r56, %r129;
	add.s32 	%r58, %r56, %r130;
	add.s32 	%r59, %r58, %r129;
	shl.b32 	%r132, %r92, 5;
	add.s32 	%r60, %r51, %r132;
	add.s32 	%r61, %r60, %r129;
	add.s32 	%r62, %r60, %r130;
	add.s32 	%r63, %r62, %r129;
	add.s32 	%r64, %r60, %r131;
	add.s32 	%r65, %r64, %r129;
	add.s32 	%r66, %r64, %r130;
	add.s32 	%r67, %r66, %r129;
	mad.lo.s32 	%r133, %r5, 1040, %r95;
	add.s32 	%r68, %r133, 33552;
	shl.b32 	%r134, %r4, 10;
	or.b32  	%r69, %r134, 512;
	cvta.to.global.u64 	%rd5, %rd28;
	cvta.to.global.u64 	%rd6, %rd27;
	shr.s32 	%r135, %r91, 31;
	shr.u32 	%r136, %r135, 26;
	add.s32 	%r137, %r91, %r136;
	shr.s32 	%r70, %r137, 6;
	mov.b32 	%r220, 0;
	mul.wide.u32 	%rd72, %r31, 4;
	mul.wide.u32 	%rd74, %r33, 4;
	mul.wide.u32 	%rd76, %r34, 4;
	mul.wide.u32 	%rd78, %r35, 4;
$L__BB0_9:
	setp.gt.u32 	%p7, %r1, 63;
	@%p7 bra 	$L__BB0_11;
	mov.b32 	%r138, 0;
	st.shared.u32 	[%r6+-1024], %r138;
	mov.b32 	%r139, -8388608;
	st.shared.u32 	[%r6+-1280], %r139;
$L__BB0_11:
	setp.lt.s32 	%p8, %r92, 1;
	shl.b32 	%r72, %r220, 6;
	mov.f32 	%f625, 0f00000000;
	mov.f32 	%f626, %f625;
	mov.f32 	%f627, %f625;
	mov.f32 	%f628, %f625;
	mov.f32 	%f629, %f625;
	mov.f32 	%f630, %f625;
	mov.f32 	%f631, %f625;
	mov.f32 	%f632, %f625;
	mov.f32 	%f633, %f625;
	mov.f32 	%f634, %f625;
	mov.f32 	%f635, %f625;
	mov.f32 	%f636, %f625;
	mov.f32 	%f637, %f625;
	mov.f32 	%f638, %f625;
	mov.f32 	%f639, %f625;
	mov.f32 	%f640, %f625;
	@%p8 bra 	$L__BB0_16;
	mul.wide.u32 	%rd71, %r72, 4;
	add.s64 	%rd152, %rd6, %rd71;
	mov.b32 	%r222, 0;
	mov.f32 	%f625, 0f00000000;
	mov.u32 	%r221, %r95;
$L__BB0_13:
	add.s64 	%rd73, %rd152, %rd72;
	ld.global.f32 	%f152, [%rd73];
	st.shared.f32 	[%r32], %f152;
	add.s64 	%rd75, %rd152, %rd74;
	ld.global.f32 	%f153, [%rd75];
	st.shared.f32 	[%r32+1040], %f153;
	add.s64 	%rd77, %rd152, %rd76;
	ld.global.f32 	%f154, [%rd77];
	st.shared.f32 	[%r32+2080], %f154;
	add.s64 	%rd79, %rd152, %rd78;
	ld.global.f32 	%f155, [%rd79];
	st.shared.f32 	[%r32+3120], %f155;
	mul.wide.u32 	%rd80, %r36, 4;
	add.s64 	%rd81, %rd152, %rd80;
	ld.global.f32 	%f156, [%rd81];
	st.shared.f32 	[%r32+4160], %f156;
	mul.wide.u32 	%rd82, %r37, 4;
	add.s64 	%rd83, %rd152, %rd82;
	ld.global.f32 	%f157, [%rd83];
	st.shared.f32 	[%r32+5200], %f157;
	mul.wide.u32 	%rd84, %r38, 4;
	add.s64 	%rd85, %rd152, %rd84;
	ld.global.f32 	%f158, [%rd85];
	st.shared.f32 	[%r32+6240], %f158;
	mul.wide.u32 	%rd86, %r39, 4;
	add.s64 	%rd87, %rd152, %rd86;
	ld.global.f32 	%f159, [%rd87];
	st.shared.f32 	[%r32+7280], %f159;
	mul.wide.u32 	%rd88, %r40, 4;
	add.s64 	%rd89, %rd152, %rd88;
	ld.global.f32 	%f160, [%rd89];
	st.shared.f32 	[%r32+8320], %f160;
	mul.wide.u32 	%rd90, %r41, 4;
	add.s64 	%rd91, %rd152, %rd90;
	ld.global.f32 	%f161, [%rd91];
	st.shared.f32 	[%r32+9360], %f161;
	mul.wide.u32 	%rd92, %r42, 4;
	add.s64 	%rd93, %rd152, %rd92;
	ld.global.f32 	%f162, [%rd93];
	st.shared.f32 	[%r32+10400], %f162;
	mul.wide.u32 	%rd94, %r43, 4;
	add.s64 	%rd95, %rd152, %rd94;
	ld.global.f32 	%f163, [%rd95];
	st.shared.f32 	[%r32+11440], %f163;
	mul.wide.u32 	%rd96, %r44, 4;
	add.s64 	%rd97, %rd152, %rd96;
	ld.global.f32 	%f164, [%rd97];
	st.shared.f32 	[%r32+12480], %f164;
	mul.wide.u32 	%rd98, %r45, 4;
	add.s64 	%rd99, %rd152, %rd98;
	ld.global.f32 	%f165, [%rd99];
	st.shared.f32 	[%r32+13520], %f165;
	mul.wide.u32 	%rd100, %r46, 4;
	add.s64 	%rd101, %rd152, %rd100;
	ld.global.f32 	%f166, [%rd101];
	st.shared.f32 	[%r32+14560], %f166;
	mul.wide.u32 	%rd102, %r47, 4;
	add.s64 	%rd103, %rd152, %rd102;
	ld.global.f32 	%f167, [%rd103];
	st.shared.f32 	[%r32+15600], %f167;
	bar.sync 	0;
	add.s32 	%r75, %r221, %r69;
	mov.b32 	%r224, 32768;
	mov.u32 	%r223, %r68;
$L__BB0_14:
	add.s32 	%r143, %r75, %r224;
	ld.shared.v2.f32 	{%f168, %f169}, [%r143+-33280];
	ld.shared.v2.f32 	{%f170, %f171}, [%r143+-33024];
	ld.shared.v2.f32 	{%f172, %f173}, [%r143+-32768];
	ld.shared.v2.f32 	{%f174, %f175}, [%r143+-32512];
	ld.shared.v2.f32 	{%f176, %f177}, [%r223+-784];
	ld.shared.f32 	%f178, [%r223+-524];
	ld.shared.v2.f32 	{%f179, %f180}, [%r223+-264];
	ld.shared.f32 	%f181, [%r223+-4];
	fma.rn.f32 	%f182, %f168, %f176, %f640;
	fma.rn.f32 	%f183, %f168, %f178, %f639;
	fma.rn.f32 	%f184, %f168, %f179, %f638;
	fma.rn.f32 	%f185, %f168, %f181, %f637;
	fma.rn.f32 	%f186, %f170, %f176, %f636;
	fma.rn.f32 	%f187, %f170, %f178, %f635;
	fma.rn.f32 	%f188, %f170, %f179, %f634;
	fma.rn.f32 	%f189, %f170, %f181, %f633;
	fma.rn.f32 	%f190, %f172, %f176, %f632;
	fma.rn.f32 	%f191, %f172, %f178, %f631;
	fma.rn.f32 	%f192, %f172, %f179, %f630;
	fma.rn.f32 	%f193, %f172, %f181, %f629;
	fma.rn.f32 	%f194, %f174, %f176, %f628;
	fma.rn.f32 	%f195, %f174, %f178, %f627;
	fma.rn.f32 	%f196, %f174, %f179, %f626;
	fma.rn.f32 	%f197, %f174, %f181, %f625;
	ld.shared.f32 	%f198, [%r223+-520];
	ld.shared.f32 	%f199, [%r223];
	fma.rn.f32 	%f640, %f169, %f177, %f182;
	fma.rn.f32 	%f639, %f169, %f198, %f183;
	fma.rn.f32 	%f638, %f169, %f180, %f184;
	fma.rn.f32 	%f637, %f169, %f199, %f185;
	fma.rn.f32 	%f636, %f171, %f177, %f186;
	fma.rn.f32 	%f635, %f171, %f198, %f187;
	fma.rn.f32 	%f634, %f171, %f180, %f188;
	fma.rn.f32 	%f633, %f171, %f199, %f189;
	fma.rn.f32 	%f632, %f173, %f177, %f190;
	fma.rn.f32 	%f631, %f173, %f198, %f191;
	fma.rn.f32 	%f630, %f173, %f180, %f192;
	fma.rn.f32 	%f629, %f173, %f199, %f193;
	fma.rn.f32 	%f628, %f175, %f177, %f194;
	fma.rn.f32 	%f627, %f175, %f198, %f195;
	fma.rn.f32 	%f626, %f175, %f180, %f196;
	fma.rn.f32 	%f625, %f175, %f199, %f197;
	add.s32 	%r224, %r224, 8;
	add.s32 	%r223, %r223, 8;
	setp.ne.s32 	%p9, %r224, 33024;
	@%p9 bra 	$L__BB0_14;
	add.s32 	%r221, %r221, 16384;
	bar.sync 	0;
	add.s32 	%r222, %r222, 64;
	setp.lt.s32 	%p10, %r222, %r92;
	add.s64 	%rd152, %rd152, 256;
	@%p10 bra 	$L__BB0_13;
$L__BB0_16:
	setp.lt.f32 	%p11, %f640, %f639;
	selp.f32 	%f200, %f639, %f640, %p11;
	setp.lt.f32 	%p12, %f200, %f638;
	selp.f32 	%f201, %f638, %f200, %p12;
	setp.lt.f32 	%p13, %f201, %f637;
	selp.f32 	%f65, %f637, %f201, %p13;
	setp.ltu.f32 	%p14, %f65, 0f00000000;
	@%p14 bra 	$L__BB0_18;
	mov.b32 	%r144, %f65;
	atom.shared.max.s32 	%r145, [%r48], %r144;
	bra.uni 	$L__BB0_19;
$L__BB0_18:
	mov.b32 	%r146, %f65;
	atom.shared.min.u32 	%r147, [%r48], %r146;
$L__BB0_19:
	setp.lt.f32 	%p15, %f636, %f635;
	selp.f32 	%f202, %f635, %f636, %p15;
	setp.lt.f32 	%p16, %f202, %f634;
	selp.f32 	%f203, %f634, %f202, %p16;
	setp.lt.f32 	%p17, %f203, %f633;
	selp.f32 	%f66, %f633, %f203, %p17;
	setp.ltu.f32 	%p18, %f66, 0f00000000;
	@%p18 bra 	$L__BB0_21;
	mov.b32 	%r148, %f66;
	atom.shared.max.s32 	%r149, [%r48+4], %r148;
	bra.uni 	$L__BB0_22;
$L__BB0_21:
	mov.b32 	%r150, %f66;
	atom.shared.min.u32 	%r151, [%r48+4], %r150;
$L__BB0_22:
	setp.lt.f32 	%p19, %f632, %f631;
	selp.f32 	%f204, %f631, %f632, %p19;
	setp.lt.f32 	%p20, %f204, %f630;
	selp.f32 	%f205, %f630, %f204, %p20;
	setp.lt.f32 	%p21, %f205, %f629;
	selp.f32 	%f67, %f629, %f205, %p21;
	setp.ltu.f32 	%p22, %f67, 0f00000000;
	@%p22 bra 	$L__BB0_24;
	mov.b32 	%r152, %f67;
	atom.shared.max.s32 	%r153, [%r48+8], %r152;
	bra.uni 	$L__BB0_25;
$L__BB0_24:
	mov.b32 	%r154, %f67;
	atom.shared.min.u32 	%r155, [%r48+8], %r154;
$L__BB0_25:
	setp.lt.f32 	%p23, %f628, %f627;
	selp.f32 	%f206, %f627, %f628, %p23;
	setp.lt.f32 	%p24, %f206, %f626;
	selp.f32 	%f207, %f626, %f206, %p24;
	setp.lt.f32 	%p25, %f207, %f625;
	selp.f32 	%f68, %f625, %f207, %p25;
	setp.ltu.f32 	%p26, %f68, 0f00000000;
	@%p26 bra 	$L__BB0_27;
	mov.b32 	%r156, %f68;
	atom.shared.max.s32 	%r157, [%r48+12], %r156;
	bra.uni 	$L__BB0_28;
$L__BB0_27:
	mov.b32 	%r158, %f68;
	atom.shared.min.u32 	%r159, [%r48+12], %r158;
$L__BB0_28:
	setp.gt.u32 	%p27, %r1, 63;
	bar.sync 	0;
	ld.shared.v4.f32 	{%f208, %f209, %f210, %f211}, [%r48];
	sub.f32 	%f212, %f640, %f208;
	fma.rn.f32 	%f213, %f212, 0f3BBB989D, 0f3F000000;
	cvt.sat.f32.f32 	%f214, %f213;
	mov.f32 	%f215, 0f4B400001;
	mov.f32 	%f216, 0f437C0000;
	fma.rm.f32 	%f217, %f214, %f216, %f215;
	add.f32 	%f218, %f217, 0fCB40007F;
	neg.f32 	%f219, %f218;
	fma.rn.f32 	%f220, %f212, 0f3FB8AA3B, %f219;
	fma.rn.f32 	%f221, %f212, 0f32A57060, %f220;
	mov.b32 	%r160, %f217;
	shl.b32 	%r161, %r160, 23;
	mov.b32 	%f222, %r161;
	ex2.approx.ftz.f32 	%f223, %f221;
	mul.f32 	%f69, %f223, %f222;
	add.f32 	%f224, %f69, 0f00000000;
	sub.f32 	%f225, %f639, %f208;
	fma.rn.f32 	%f226, %f225, 0f3BBB989D, 0f3F000000;
	cvt.sat.f32.f32 	%f227, %f226;
	fma.rm.f32 	%f228, %f227, %f216, %f215;
	add.f32 	%f229, %f228, 0fCB40007F;
	neg.f32 	%f230, %f229;
	fma.rn.f32 	%f231, %f225, 0f3FB8AA3B, %f230;
	fma.rn.f32 	%f232, %f225, 0f32A57060, %f231;
	mov.b32 	%r162, %f228;
	shl.b32 	%r163, %r162, 23;
	mov.b32 	%f233, %r163;
	ex2.approx.ftz.f32 	%f234, %f232;
	mul.f32 	%f70, %f234, %f233;
	add.f32 	%f235, %f224, %f70;
	sub.f32 	%f236, %f638, %f208;
	fma.rn.f32 	%f237, %f236, 0f3BBB989D, 0f3F000000;
	cvt.sat.f32.f32 	%f238, %f237;
	fma.rm.f32 	%f239, %f238, %f216, %f215;
	add.f32 	%f240, %f239, 0fCB40007F;
	neg.f32 	%f241, %f240;
	fma.rn.f32 	%f242, %f236, 0f3FB8AA3B, %f241;
	fma.rn.f32 	%f243, %f236, 0f32A57060, %f242;
	mov.b32 	%r164, %f239;
	shl.b32 	%r165, %r164, 23;
	mov.b32 	%f244, %r165;
	ex2.approx.ftz.f32 	%f245, %f243;
	mul.f32 	%f71, %f245, %f244;
	add.f32 	%f246, %f235, %f71;
	sub.f32 	%f247, %f637, %f208;
	fma.rn.f32 	%f248, %f247, 0f3BBB989D, 0f3F000000;
	cvt.sat.f32.f32 	%f249, %f248;
	fma.rm.f32 	%f250, %f249, %f216, %f215;
	add.f32 	%f251, %f250, 0fCB40007F;
	neg.f32 	%f252, %f251;
	fma.rn.f32 	%f253, %f247, 0f3FB8AA3B, %f252;
	fma.rn.f32 	%f254, %f247, 0f32A57060, %f253;
	mov.b32 	%r166, %f250;
	shl.b32 	%r167, %r166, 23;
	mov.b32 	%f255, %r167;
	ex2.approx.ftz.f32 	%f256, %f254;
	mul.f32 	%f72, %f256, %f255;
	add.f32 	%f257, %f246, %f72;
	sub.f32 	%f258, %f636, %f209;
	fma.rn.f32 	%f259, %f258, 0f3BBB989D, 0f3F000000;
	cvt.sat.f32.f32 	%f260, %f259;
	fma.rm.f32 	%f261, %f260, %f216, %f215;
	add.f32 	%f262, %f261, 0fCB40007F;
	neg.f32 	%f263, %f262;
	fma.rn.f32 	%f264, %f258, 0f3FB8AA3B, %f263;
	fma.rn.f32 	%f265, %f258, 0f32A57060, %f264;
	mov.b32 	%r168, %f261;
	shl.b32 	%r169, %r168, 23;
	mov.b32 	%f266, %r169;
	ex2.approx.ftz.f32 	%f267, %f265;
	mul.f32 	%f73, %f267, %f266;
	add.f32 	%f268, %f73, 0f00000000;
	sub.f32 	%f269, %f635, %f209;
	fma.rn.f32 	%f270, %f269, 0f3BBB989D, 0f3F000000;
	cvt.sat.f32.f32 	%f271, %f270;
	fma.rm.f32 	%f272, %f271, %f216, %f215;
	add.f32 	%f273, %f272, 0fCB40007F;
	neg.f32 	%f274, %f273;
	fma.rn.f32 	%f275, %f269, 0f3FB8AA3B, %f274;
	fma.rn.f32 	%f276, %f269, 0f32A57060, %f275;
	mov.b32 	%r170, %f272;
	shl.b32 	%r171, %r170, 23;
	mov.b32 	%f277, %r171;
	ex2.approx.ftz.f32 	%f278, %f276;
	mul.f32 	%f74, %f278, %f277;
	add.f32 	%f279, %f268, %f74;
	sub.f32 	%f280, %f634, %f209;
	fma.rn.f32 	%f281, %f280, 0f3BBB989D, 0f3F000000;
	cvt.sat.f32.f32 	%f282, %f281;
	fma.rm.f32 	%f283, %f282, %f216, %f215;
	add.f32 	%f284, %f283, 0fCB40007F;
	neg.f32 	%f285, %f284;
	fma.rn.f32 	%f286, %f280, 0f3FB8AA3B, %f285;
	fma.rn.f32 	%f287, %f280, 0f32A57060, %f286;
	mov.b32 	%r172, %f283;
	shl.b32 	%r173, %r172, 23;
	mov.b32 	%f288, %r173;
	ex2.approx.ftz.f32 	%f289, %f287;
	mul.f32 	%f75, %f289, %f288;
	add.f32 	%f290, %f279, %f75;
	sub.f32 	%f291, %f633, %f209;
	fma.rn.f32 	%f292, %f291, 0f3BBB989D, 0f3F000000;
	cvt.sat.f32.f32 	%f293, %f292;
	fma.rm.f32 	%f294, %f293, %f216, %f215;
	add.f32 	%f295, %f294, 0fCB40007F;
	neg.f32 	%f296, %f295;
	fma.rn.f32 	%f297, %f291, 0f3FB8AA3B, %f296;
	fma.rn.f32 	%f298, %f291, 0f32A57060, %f297;
	mov.b32 	%r174, %f294;
	shl.b32 	%r175, %r174, 23;
	mov.b32 	%f299, %r175;
	ex2.approx.ftz.f32 	%f300, %f298;
	mul.f32 	%f76, %f300, %f299;
	add.f32 	%f301, %f290, %f76;
	sub.f32 	%f302, %f632, %f210;
	fma.rn.f32 	%f303, %f302, 0f3BBB989D, 0f3F000000;
	cvt.sat.f32.f32 	%f304, %f303;
	fma.rm.f32 	%f305, %f304, %f216, %f215;
	add.f32 	%f306, %f305, 0fCB40007F;
	neg.f32 	%f307, %f306;
	fma.rn.f32 	%f308, %f302, 0f3FB8AA3B, %f307;
	fma.rn.f32 	%f309, %f302, 0f32A57060, %f308;
	mov.b32 	%r176, %f305;
	shl.b32 	%r177, %r176, 23;
	mov.b32 	%f310, %r177;
	ex2.approx.ftz.f32 	%f311, %f309;
	mul.f32 	%f77, %f311, %f310;
	add.f32 	%f312, %f77, 0f00000000;
	sub.f32 	%f313, %f631, %f210;
	fma.rn.f32 	%f314, %f313, 0f3BBB989D, 0f3F000000;
	cvt.sat.f32.f32 	%f315, %f314;
	fma.rm.f32 	%f316, %f315, %f216, %f215;
	add.f32 	%f317, %f316, 0fCB40007F;
	neg.f32 	%f318, %f317;
	fma.rn.f32 	%f319, %f313, 0f3FB8AA3B, %f318;
	fma.rn.f32 	%f320, %f313, 0f32A57060, %f319;
	mov.b32 	%r178, %f316;
	shl.b32 	%r179, %r178, 23;
	mov.b32 	%f321, %r179;
	ex2.approx.ftz.f32 	%f322, %f320;
	mul.f32 	%f78, %f322, %f321;
	add.f32 	%f323, %f312, %f78;
	sub.f32 	%f324, %f630, %f210;
	fma.rn.f32 	%f325, %f324, 0f3BBB989D, 0f3F000000;
	cvt.sat.f32.f32 	%f326, %f325;
	fma.rm.f32 	%f327, %f326, %f216, %f215;
	add.f32 	%f328, %f327, 0fCB40007F;
	neg.f32 	%f329, %f328;
	fma.rn.f32 	%f330, %f324, 0f3FB8AA3B, %f329;
	fma.rn.f32 	%f331, %f324, 0f32A57060, %f330;
	mov.b32 	%r180, %f327;
	shl.b32 	%r181, %r180, 23;
	mov.b32 	%f332, %r181;
	ex2.approx.ftz.f32 	%f333, %f331;
	mul.f32 	%f79, %f333, %f332;
	add.f32 	%f334, %f323, %f79;
	sub.f32 	%f335, %f629, %f210;
	fma.rn.f32 	%f336, %f335, 0f3BBB989D, 0f3F000000;
	cvt.sat.f32.f32 	%f337, %f336;
	fma.rm.f32 	%f338, %f337, %f216, %f215;
	add.f32 	%f339, %f338, 0fCB40007F;
	neg.f32 	%f340, %f339;
	fma.rn.f32 	%f341, %f335, 0f3FB8AA3B, %f340;
	fma.rn.f32 	%f342, %f335, 0f32A57060, %f341;
	mov.b32 	%r182, %f338;
	shl.b32 	%r183, %r182, 23;
	mov.b32 	%f343, %r183;
	ex2.approx.ftz.f32 	%f344, %f342;
	mul.f32 	%f80, %f344, %f343;
	add.f32 	%f345, %f334, %f80;
	sub.f32 	%f346, %f628, %f211;
	fma.rn.f32 	%f347, %f346, 0f3BBB989D, 0f3F000000;
	cvt.sat.f32.f32 	%f348, %f347;
	fma.rm.f32 	%f349, %f348, %f216, %f215;
	add.f32 	%f350, %f349, 0fCB40007F;
	neg.f32 	%f351, %f350;
	fma.rn.f32 	%f352, %f346, 0f3FB8AA3B, %f351;
	fma.rn.f32 	%f353, %f346, 0f32A57060, %f352;
	mov.b32 	%r184, %f349;
	shl.b32 	%r185, %r184, 23;
	mov.b32 	%f354, %r185;
	ex2.approx.ftz.f32 	%f355, %f353;
	mul.f32 	%f81, %f355, %f354;
	add.f32 	%f356, %f81, 0f00000000;
	sub.f32 	%f357, %f627, %f211;
	fma.rn.f32 	%f358, %f357, 0f3BBB989D, 0f3F000000;
	cvt.sat.f32.f32 	%f359, %f358;
	fma.rm.f32 	%f360, %f359, %f216, %f215;
	add.f32 	%f361, %f360, 0fCB40007F;
	neg.f32 	%f362, %f361;
	fma.rn.f32 	%f363, %f357, 0f3FB8AA3B, %f362;
	fma.rn.f32 	%f364, %f357, 0f32A57060, %f363;
	mov.b32 	%r186, %f360;
	shl.b32 	%r187, %r186, 23;
	mov.b32 	%f365, %r187;
	ex2.approx.ftz.f32 	%f366, %f364;
	mul.f32 	%f82, %f366, %f365;
	add.f32 	%f367, %f356, %f82;
	sub.f32 	%f368, %f626, %f211;
	fma.rn.f32 	%f369, %f368, 0f3BBB989D, 0f3F000000;
	cvt.sat.f32.f32 	%f370, %f369;
	fma.rm.f32 	%f371, %f370, %f216, %f215;
	add.f32 	%f372, %f371, 0fCB40007F;
	neg.f32 	%f373, %f372;
	fma.rn.f32 	%f374, %f368, 0f3FB8AA3B, %f373;
	fma.rn.f32 	%f375, %f368, 0f32A57060, %f374;
	mov.b32 	%r188, %f371;
	shl.b32 	%r189, %r188, 23;
	mov.b32 	%f376, %r189;
	ex2.approx.ftz.f32 	%f377, %f375;
	mul.f32 	%f83, %f377, %f376;
	add.f32 	%f378, %f367, %f83;
	sub.f32 	%f379, %f625, %f211;
	fma.rn.f32 	%f380, %f379, 0f3BBB989D, 0f3F000000;
	cvt.sat.f32.f32 	%f381, %f380;
	fma.rm.f32 	%f382, %f381, %f216, %f215;
	add.f32 	%f383, %f382, 0fCB40007F;
	neg.f32 	%f384, %f383;
	fma.rn.f32 	%f385, %f379, 0f3FB8AA3B, %f384;
	fma.rn.f32 	%f386, %f379, 0f32A57060, %f385;
	mov.b32 	%r190, %f382;
	shl.b32 	%r191, %r190, 23;
	mov.b32 	%f387, %r191;
	ex2.approx.ftz.f32 	%f388, %f386;
	mul.f32 	%f84, %f388, %f387;
	add.f32 	%f389, %f378, %f84;
	st.shared.v4.f32 	[%r49], {%f257, %f301, %f345, %f389};
	bar.sync 	0;
	@%p27 bra 	$L__BB0_30;
	ld.shared.f32 	%f390, [%r6+-17664];
	add.f32 	%f391, %f390, 0f00000000;
	ld.shared.f32 	%f392, [%r6+-17408];
	add.f32 	%f393, %f391, %f392;
	ld.shared.f32 	%f394, [%r6+-17152];
	add.f32 	%f395, %f393, %f394;
	ld.shared.f32 	%f396, [%r6+-16896];
	add.f32 	%f397, %f395, %f396;
	ld.shared.f32 	%f398, [%r6+-16640];
	add.f32 	%f399, %f397, %f398;
	ld.shared.f32 	%f400, [%r6+-16384];
	add.f32 	%f401, %f399, %f400;
	ld.shared.f32 	%f402, [%r6+-16128];
	add.f32 	%f403, %f401, %f402;
	ld.shared.f32 	%f404, [%r6+-15872];
	add.f32 	%f405, %f403, %f404;
	ld.shared.f32 	%f406, [%r6+-15616];
	add.f32 	%f407, %f405, %f406;
	ld.shared.f32 	%f408, [%r6+-15360];
	add.f32 	%f409, %f407, %f408;
	ld.shared.f32 	%f410, [%r6+-15104];
	add.f32 	%f411, %f409, %f410;
	ld.shared.f32 	%f412, [%r6+-14848];
	add.f32 	%f413, %f411, %f412;
	ld.shared.f32 	%f414, [%r6+-14592];
	add.f32 	%f415, %f413, %f414;
	ld.shared.f32 	%f416, [%r6+-14336];
	add.f32 	%f417, %f415, %f416;
	ld.shared.f32 	%f418, [%r6+-14080];
	add.f32 	%f419, %f417, %f418;
	ld.shared.f32 	%f420, [%r6+-13824];
	add.f32 	%f421, %f419, %f420;
	st.shared.f32 	[%r6+-1024], %f421;
$L__BB0_30:
	setp.gt.u32 	%p28, %r1, 63;
	bar.sync 	0;
	@%p28 bra 	$L__BB0_32;
	ld.shared.f32 	%f422, [%r6];
	ld.shared.f32 	%f423, [%r6+-1280];
	setp.gt.f32 	%p29, %f422, %f423;
	selp.f32 	%f424, %f422, %f423, %p29;
	sub.f32 	%f425, %f423, %f424;
	fma.rn.f32 	%f426, %f425, 0f3BBB989D, 0f3F000000;
	cvt.sat.f32.f32 	%f427, %f426;
	mov.f32 	%f428, 0f4B400001;
	mov.f32 	%f429, 0f437C0000;
	fma.rm.f32 	%f430, %f427, %f429, %f428;
	add.f32 	%f431, %f430, 0fCB40007F;
	neg.f32 	%f432, %f431;
	fma.rn.f32 	%f433, %f425, 0f3FB8AA3B, %f432;
	fma.rn.f32 	%f434, %f425, 0f32A57060, %f433;
	mov.b32 	%r192, %f430;
	shl.b32 	%r193, %r192, 23;
	mov.b32 	%f435, %r193;
	ex2.approx.ftz.f32 	%f436, %f434;
	mul.f32 	%f437, %f436, %f435;
	ld.shared.f32 	%f438, [%r6+-256];
	sub.f32 	%f439, %f422, %f424;
	fma.rn.f32 	%f440, %f439, 0f3BBB989D, 0f3F000000;
	cvt.sat.f32.f32 	%f441, %f440;
	fma.rm.f32 	%f442, %f441, %f429, %f428;
	add.f32 	%f443, %f442, 0fCB40007F;
	neg.f32 	%f444, %f443;
	fma.rn.f32 	%f445, %f439, 0f3FB8AA3B, %f444;
	fma.rn.f32 	%f446, %f439, 0f32A57060, %f445;
	mov.b32 	%r194, %f442;
	shl.b32 	%r195, %r194, 23;
	mov.b32 	%f447, %r195;
	ex2.approx.ftz.f32 	%f448, %f446;
	mul.f32 	%f449, %f448, %f447;
	mul.f32 	%f450, %f438, %f449;
	ld.shared.f32 	%f451, [%r6+-1024];
	fma.rn.f32 	%f452, %f451, %f437, %f450;
	st.shared.f32 	[%r6], %f424;
	st.shared.f32 	[%r6+-256], %f452;
	st.shared.f32 	[%r6+-768], %f437;
	st.shared.f32 	[%r6+-512], %f450;
$L__BB0_32:
	bar.sync 	0;
	ld.shared.v4.f32 	{%f453, %f454, %f455, %f456}, [%r48+512];
	mul.f32 	%f457, %f69, %f453;
	mul.f32 	%f458, %f70, %f453;
	mul.f32 	%f459, %f71, %f453;
	mul.f32 	%f460, %f72, %f453;
	mul.f32 	%f461, %f73, %f454;
	mul.f32 	%f462, %f74, %f454;
	mul.f32 	%f463, %f75, %f454;
	mul.f32 	%f464, %f76, %f454;
	mul.f32 	%f465, %f77, %f455;
	mul.f32 	%f466, %f78, %f455;
	mul.f32 	%f467, %f79, %f455;
	mul.f32 	%f468, %f80, %f455;
	mul.f32 	%f469, %f81, %f456;
	mul.f32 	%f470, %f82, %f456;
	mul.f32 	%f471, %f83, %f456;
	mul.f32 	%f472, %f84, %f456;
	st.shared.v4.f32 	[%r50], {%f457, %f458, %f459, %f460};
	st.shared.v4.f32 	[%r50+256], {%f461, %f462, %f463, %f464};
	st.shared.v4.f32 	[%r50+512], {%f465, %f466, %f467, %f468};
	st.shared.v4.f32 	[%r50+768], {%f469, %f470, %f471, %f472};
	mul.lo.s32 	%r196, %r72, %r92;
	mul.wide.s32 	%rd104, %r196, 4;
	add.s64 	%rd153, %rd5, %rd104;
	mov.pred 	%p38, -1;
	mov.u64 	%rd154, %rd158;
$L__BB0_33:
	mov.pred 	%p1, %p38;
	mul.wide.s32 	%rd105, %r51, 4;
	add.s64 	%rd106, %rd153, %rd105;
	ld.global.f32 	%f473, [%rd106];
	st.shared.f32 	[%r52], %f473;
	mul.wide.s32 	%rd107, %r53, 4;
	add.s64 	%rd108, %rd153, %rd107;
	ld.global.f32 	%f474, [%rd108];
	st.shared.f32 	[%r52+1024], %f474;
	mul.wide.s32 	%rd109, %r54, 4;
	add.s64 	%rd110, %rd153, %rd109;
	ld.global.f32 	%f475, [%rd110];
	st.shared.f32 	[%r52+2048], %f475;
	mul.wide.s32 	%rd111, %r55, 4;
	add.s64 	%rd112, %rd153, %rd111;
	ld.global.f32 	%f476, [%rd112];
	st.shared.f32 	[%r52+3072], %f476;
	mul.wide.s32 	%rd113, %r56, 4;
	add.s64 	%rd114, %rd153, %rd113;
	ld.global.f32 	%f477, [%rd114];
	st.shared.f32 	[%r52+4096], %f477;
	mul.wide.s32 	%rd115, %r57, 4;
	add.s64 	%rd116, %rd153, %rd115;
	ld.global.f32 	%f478, [%rd116];
	st.shared.f32 	[%r52+5120], %f478;
	mul.wide.s32 	%rd117, %r58, 4;
	add.s64 	%rd118, %rd153, %rd117;
	ld.global.f32 	%f479, [%rd118];
	st.shared.f32 	[%r52+6144], %f479;
	mul.wide.s32 	%rd119, %r59, 4;
	add.s64 	%rd120, %rd153, %rd119;
	ld.global.f32 	%f480, [%rd120];
	st.shared.f32 	[%r52+7168], %f480;
	mul.wide.s32 	%rd121, %r60, 4;
	add.s64 	%rd122, %rd153, %rd121;
	ld.global.f32 	%f481, [%rd122];
	st.shared.f32 	[%r52+8192], %f481;
	mul.wide.s32 	%rd123, %r61, 4;
	add.s64 	%rd124, %rd153, %rd123;
	ld.global.f32 	%f482, [%rd124];
	st.shared.f32 	[%r52+9216], %f482;
	mul.wide.s32 	%rd125, %r62, 4;
	add.s64 	%rd126, %rd153, %rd125;
	ld.global.f32 	%f483, [%rd126];
	st.shared.f32 	[%r52+10240], %f483;
	mul.wide.s32 	%rd127, %r63, 4;
	add.s64 	%rd128, %rd153, %rd127;
	ld.global.f32 	%f484, [%rd128];
	st.shared.f32 	[%r52+11264], %f484;
	mul.wide.s32 	%rd129, %r64, 4;
	add.s64 	%rd130, %rd153, %rd129;
	ld.global.f32 	%f485, [%rd130];
	st.shared.f32 	[%r52+12288], %f485;
	mul.wide.s32 	%rd131, %r65, 4;
	add.s64 	%rd132, %rd153, %rd131;
	ld.global.f32 	%f486, [%rd132];
	st.shared.f32 	[%r52+13312], %f486;
	mul.wide.s32 	%rd133, %r66, 4;
	add.s64 	%rd134, %rd153, %rd133;
	ld.global.f32 	%f487, [%rd134];
	st.shared.f32 	[%r52+14336], %f487;
	mul.wide.s32 	%rd135, %r67, 4;
	add.s64 	%rd136, %rd153, %rd135;
	ld.global.f32 	%f488, [%rd136];
	st.shared.f32 	[%r52+15360], %f488;
	bar.sync 	0;
	ld.shared.v4.f32 	{%f489, %f490, %f491, %f492}, [%r48+768];
	ld.local.v4.f32 	{%f493, %f494, %f495, %f496}, [%rd154];
	mul.f32 	%f672, %f489, %f493;
	mul.f32 	%f671, %f489, %f494;
	mul.f32 	%f670, %f489, %f495;
	mul.f32 	%f669, %f489, %f496;
	ld.local.v4.f32 	{%f497, %f498, %f499, %f500}, [%rd154+16];
	mul.f32 	%f668, %f490, %f497;
	mul.f32 	%f667, %f490, %f498;
	mul.f32 	%f666, %f490, %f499;
	mul.f32 	%f665, %f490, %f500;
	ld.local.v4.f32 	{%f501, %f502, %f503, %f504}, [%rd154+32];
	mul.f32 	%f664, %f491, %f501;
	mul.f32 	%f663, %f491, %f502;
	mul.f32 	%f662, %f491, %f503;
	mul.f32 	%f661, %f491, %f504;
	ld.local.v4.f32 	{%f505, %f506, %f507, %f508}, [%rd154+48];
	mul.f32 	%f660, %f492, %f505;
	mul.f32 	%f659, %f492, %f506;
	mul.f32 	%f658, %f492, %f507;
	mul.f32 	%f657, %f492, %f508;
	mov.b32 	%r225, 0;
$L__BB0_34:
	add.s32 	%r198, %r29, %r225;
	shl.b32 	%r199, %r198, 2;
	add.s32 	%r201, %r95, %r199;
	ld.shared.v2.f32 	{%f509, %f510}, [%r201+49408];
	ld.shared.v2.f32 	{%f511, %f512}, [%r201+49664];
	ld.shared.v2.f32 	{%f513, %f514}, [%r201+49920];
	ld.shared.v2.f32 	{%f515, %f516}, [%r201+50176];
	shl.b32 	%r202, %r30, 2;
	shl.b32 	%r203, %r225, 8;
	or.b32  	%r204, %r203, %r202;
	add.s32 	%r205, %r95, %r204;
	ld.shared.v4.f32 	{%f517, %f518, %f519, %f520}, [%r205+32768];
	fma.rn.f32 	%f521, %f509, %f517, %f672;
	fma.rn.f32 	%f522, %f509, %f518, %f671;
	fma.rn.f32 	%f523, %f509, %f519, %f670;
	fma.rn.f32 	%f524, %f509, %f520, %f669;
	fma.rn.f32 	%f525, %f511, %f517, %f668;
	fma.rn.f32 	%f526, %f511, %f518, %f667;
	fma.rn.f32 	%f527, %f511, %f519, %f666;
	fma.rn.f32 	%f528, %f511, %f520, %f665;
	fma.rn.f32 	%f529, %f513, %f517, %f664;
	fma.rn.f32 	%f530, %f513, %f518, %f663;
	fma.rn.f32 	%f531, %f513, %f519, %f662;
	fma.rn.f32 	%f532, %f513, %f520, %f661;
	fma.rn.f32 	%f533, %f515, %f517, %f660;
	fma.rn.f32 	%f534, %f515, %f518, %f659;
	fma.rn.f32 	%f535, %f515, %f519, %f658;
	fma.rn.f32 	%f536, %f515, %f520, %f657;
	ld.shared.v4.f32 	{%f537, %f538, %f539, %f540}, [%r205+33024];
	fma.rn.f32 	%f672, %f510, %f537, %f521;
	fma.rn.f32 	%f671, %f510, %f538, %f522;
	fma.rn.f32 	%f670, %f510, %f539, %f523;
	fma.rn.f32 	%f669, %f510, %f540, %f524;
	fma.rn.f32 	%f668, %f512, %f537, %f525;
	fma.rn.f32 	%f667, %f512, %f538, %f526;
	fma.rn.f32 	%f666, %f512, %f539, %f527;
	fma.rn.f32 	%f665, %f512, %f540, %f528;
	fma.rn.f32 	%f664, %f514, %f537, %f529;
	fma.rn.f32 	%f663, %f514, %f538, %f530;
	fma.rn.f32 	%f662, %f514, %f539, %f531;
	fma.rn.f32 	%f661, %f514, %f540, %f532;
	fma.rn.f32 	%f660, %f516, %f537, %f533;
	fma.rn.f32 	%f659, %f516, %f538, %f534;
	fma.rn.f32 	%f658, %f516, %f539, %f535;
	fma.rn.f32 	%f657, %f516, %f540, %f536;
	add.s32 	%r225, %r225, 2;
	setp.ne.s32 	%p31, %r225, 64;
	@%p31 bra 	$L__BB0_34;
	ld.shared.v4.f32 	{%f541, %f542, %f543, %f544}, [%r48+1024];
	div.rn.f32 	%f545, %f672, %f541;
	div.rn.f32 	%f546, %f671, %f541;
	div.rn.f32 	%f547, %f670, %f541;
	div.rn.f32 	%f548, %f669, %f541;
	st.local.v4.f32 	[%rd154], {%f545, %f546, %f547, %f548};
	div.rn.f32 	%f549, %f668, %f542;
	div.rn.f32 	%f550, %f667, %f542;
	div.rn.f32 	%f551, %f666, %f542;
	div.rn.f32 	%f552, %f665, %f542;
	st.local.v4.f32 	[%rd154+16], {%f549, %f550, %f551, %f552};
	div.rn.f32 	%f553, %f664, %f543;
	div.rn.f32 	%f554, %f663, %f543;
	div.rn.f32 	%f555, %f662, %f543;
	div.rn.f32 	%f556, %f661, %f543;
	st.local.v4.f32 	[%rd154+32], {%f553, %f554, %f555, %f556};
	div.rn.f32 	%f557, %f660, %f544;
	div.rn.f32 	%f558, %f659, %f544;
	div.rn.f32 	%f559, %f658, %f544;
	div.rn.f32 	%f560, %f657, %f544;
	st.local.v4.f32 	[%rd154+48], {%f557, %f558, %f559, %f560};
	add.s64 	%rd154, %rd154, 64;
	bar.sync 	0;
	add.s64 	%rd153, %rd153, 256;
	mov.pred 	%p38, 0;
	@%p1 bra 	$L__BB0_33;
	bar.sync 	0;
	add.s32 	%r220, %r220, 1;
	setp.ne.s32 	%p33, %r220, %r70;
	@%p33 bra 	$L__BB0_9;
$L__BB0_37:
	setp.lt.s32 	%p34, %r92, 1;
	cvta.to.global.u64 	%rd137, %rd29;
	mul.wide.s32 	%rd138, %r7, 4;
	add.s64 	%rd157, %rd137, %rd138;
	@%p34 bra 	$L__BB0_43;
	shl.b32 	%r85, %r4, 2;
	shl.b32 	%r86, %r5, 2;
	add.s32 	%r87, %r92, -1;
	setp.lt.u32 	%p35, %r87, 64;
	@%p35 bra 	$L__BB0_41;
	shr.u32 	%r206, %r87, 6;
	add.s32 	%r207, %r206, 1;
	mad.lo.s32 	%r208, %r85, %r92, %r86;
	add.s32 	%r209, %r208, %r92;
	add.s32 	%r210, %r209, %r92;
	add.s32 	%r211, %r210, %r92;
	and.b32  	%r212, %r207, 134217726;
	neg.s32 	%r226, %r212;
	mul.wide.u32 	%rd16, %r208, 4;
	mul.wide.u32 	%rd17, %r211, 4;
	mul.wide.u32 	%rd18, %r209, 4;
	mul.wide.u32 	%rd19, %r210, 4;
$L__BB0_40:
	ld.local.v4.f32 	{%f561, %f562, %f563, %f564}, [%rd158];
	add.s64 	%rd139, %rd157, %rd16;
	st.global.f32 	[%rd139], %f561;
	st.global.f32 	[%rd139+4], %f562;
	st.global.f32 	[%rd139+8], %f563;
	st.global.f32 	[%rd139+12], %f564;
	ld.local.v4.f32 	{%f565, %f566, %f567, %f568}, [%rd158+16];
	add.s64 	%rd140, %rd157, %rd18;
	st.global.f32 	[%rd140], %f565;
	st.global.f32 	[%rd140+4], %f566;
	st.global.f32 	[%rd140+8], %f567;
	st.global.f32 	[%rd140+12], %f568;
	ld.local.v4.f32 	{%f569, %f570, %f571, %f572}, [%rd158+32];
	add.s64 	%rd141, %rd157, %rd19;
	st.global.f32 	[%rd141], %f569;
	st.global.f32 	[%rd141+4], %f570;
	st.global.f32 	[%rd141+8], %f571;
	st.global.f32 	[%rd141+12], %f572;
	ld.local.v4.f32 	{%f573, %f574, %f575, %f576}, [%rd158+48];
	add.s64 	%rd142, %rd157, %rd17;
	st.global.f32 	[%rd142], %f573;
	st.global.f32 	[%rd142+4], %f574;
	st.global.f32 	[%rd142+8], %f575;
	st.global.f32 	[%rd142+12], %f576;
	ld.local.v4.f32 	{%f577, %f578, %f579, %f580}, [%rd158+64];
	st.global.f32 	[%rd139+256], %f577;
	st.global.f32 	[%rd139+260], %f578;
	st.global.f32 	[%rd139+264], %f579;
	st.global.f32 	[%rd139+268], %f580;
	ld.local.v4.f32 	{%f581, %f582, %f583, %f584}, [%rd158+80];
	st.global.f32 	[%rd140+256], %f581;
	st.global.f32 	[%rd140+260], %f582;
	st.global.f32 	[%rd140+264], %f583;
	st.global.f32 	[%rd140+268], %f584;
	ld.local.v4.f32 	{%f585, %f586, %f587, %f588}, [%rd158+96];
	st.global.f32 	[%rd141+256], %f585;
	st.global.f32 	[%rd141+260], %f586;
	st.global.f32 	[%rd141+264], %f587;
	st.global.f32 	[%rd141+268], %f588;
	ld.local.v4.f32 	{%f589, %f590, %f591, %f592}, [%rd158+112];
	st.global.f32 	[%rd142+256], %f589;
	st.global.f32 	[%rd142+260], %f590;
	st.global.f32 	[%rd142+264], %f591;
	st.global.f32 	[%rd142+268], %f592;
	add.s64 	%rd157, %rd157, 512;
	add.s64 	%rd158, %rd158, 128;
	add.s32 	%r226, %r226, 2;
	setp.ne.s32 	%p36, %r226, 0;
	@%p36 bra 	$L__BB0_40;
$L__BB0_41:
	and.b32  	%r213, %r87, 64;
	setp.ne.s32 	%p37, %r213, 0;
	@%p37 bra 	$L__BB0_43;
	mad.lo.s32 	%r214, %r85, %r92, %r86;
	ld.local.v4.f32 	{%f593, %f594, %f595, %f596}, [%rd158];
	mul.wide.u32 	%rd143, %r214, 4;
	add.s64 	%rd144, %rd157, %rd143;
	st.global.f32 	[%rd144], %f593;
	st.global.f32 	[%rd144+4], %f594;
	st.global.f32 	[%rd144+8], %f595;
	st.global.f32 	[%rd144+12], %f596;
	add.s32 	%r215, %r214, %r92;
	ld.local.v4.f32 	{%f597, %f598, %f599, %f600}, [%rd158+16];
	mul.wide.u32 	%rd145, %r215, 4;
	add.s64 	%rd146, %rd157, %rd145;
	st.global.f32 	[%rd146], %f597;
	st.global.f32 	[%rd146+4], %f598;
	st.global.f32 	[%rd146+8], %f599;
	st.global.f32 	[%rd146+12], %f600;
	add.s32 	%r216, %r215, %r92;
	ld.local.v4.f32 	{%f601, %f602, %f603, %f604}, [%rd158+32];
	mul.wide.u32 	%rd147, %r216, 4;
	add.s64 	%rd148, %rd157, %rd147;
	st.global.f32 	[%rd148], %f601;
	st.global.f32 	[%rd148+4], %f602;
	st.global.f32 	[%rd148+8], %f603;
	st.global.f32 	[%rd148+12], %f604;
	add.s32 	%r217, %r216, %r92;
	ld.local.v4.f32 	{%f605, %f606, %f607, %f608}, [%rd158+48];
	mul.wide.u32 	%rd149, %r217, 4;
	add.s64 	%rd150, %rd157, %rd149;
	st.global.f32 	[%rd150], %f605;
	st.global.f32 	[%rd150+4], %f606;
	st.global.f32 	[%rd150+8], %f607;
	st.global.f32 	[%rd150+12], %f608;
$L__BB0_43:
	ret;

}


// ===== COMPILED SASS (sm_100) =====

	.target	sm_100

	.elftype	@"ET_EXEC"


//--------------------- .note.nv.tkinfo           --------------------------
	.section	.note.nv.tkinfo,"",@"SHT_NOTE"
	.sectionflags	@"SHF_NOTE_NV_TKINFO"
	.tkinfo
        /*0018*/ 	.word	0x00000002
        /*0030*/ 	.string	""
        /*0030*/ 	.string	"ptxas"
        /*0030*/ 	.string	"Cuda compilation tools, release 13.0, V13.0.88"
        /*0030*/ 	.string	"Build cuda_13.0.r13.0/compiler.36424714_0"
        /*0030*/ 	.string	"-arch sm_100 -m 64 "



//--------------------- .note.nv.cuinfo           --------------------------
	.section	.note.nv.cuinfo,"",@"SHT_NOTE"
	.sectionflags	@"SHF_NOTE_NV_CUINFO"
        /*0018*/ 	.short	0x0002
        /*001a*/ 	.short	0x0064
        /*001c*/ 	.short	0x0082
	.zero		2


//--------------------- .nv.info                  --------------------------
	.section	.nv.info,"",@"SHT_CUDA_INFO"
	.align	4


	//----- nvinfo : EIATTR_REGCOUNT
	.align		4
        /*0000*/ 	.byte	0x04, 0x2f
        /*0002*/ 	.short	(.L_4 - .L_3)
	.align		4
.L_3:
        /*0004*/ 	.word	index@(_Z11s2mm_kernelILi64ELi4ELi2EEviiPKfS1_S1_PfS2_)
        /*0008*/ 	.word	0x00000080


	//----- nvinfo : EIATTR_FRAME_SIZE
	.align		4
.L_4:
        /*000c*/ 	.byte	0x04, 0x11
        /*000e*/ 	.short	(.L_6 - .L_5)
	.align		4
.L_5:
        /*0010*/ 	.word	index@($__internal_0_$__cuda_sm3x_div_rn_noftz_f32_slowpath)
        /*0014*/ 	.word	0x00000080


	//----- nvinfo : EIATTR_FRAME_SIZE
	.align		4
.L_6:
        /*0018*/ 	.byte	0x04, 0x11
        /*001a*/ 	.short	(.L_8 - .L_7)
	.align		4
.L_7:
        /*001c*/ 	.word	index@(_Z11s2mm_kernelILi64ELi4ELi2EEviiPKfS1_S1_PfS2_)
        /*0020*/ 	.word	0x00000080


	//----- nvinfo : EIATTR_MIN_STACK_SIZE
	.align		4
.L_8:
        /*0024*/ 	.byte	0x04, 0x12
        /*0026*/ 	.short	(.L_10 - .L_9)
	.align		4
.L_9:
        /*0028*/ 	.word	index@(_Z11s2mm_kernelILi64ELi4ELi2EEviiPKfS1_S1_PfS2_)
        /*002c*/ 	.word	0x00000080
.L_10:


//--------------------- .nv.compat                --------------------------
	.section	.nv.compat,"",@"SHT_CUDA_COMPAT_INFO"
	.align	4
        /*0000*/ 	.byte	0x02, 0x09, 0x00, 0x00, 0x02, 0x02, 0x01, 0x00, 0x02, 0x05, 0x05, 0x00, 0x03, 0x07, 0x01, 0x01
        /*0010*/ 	.byte	0x02, 0x03, 0x00, 0x00, 0x02, 0x06, 0x01, 0x00, 0x04, 0x0b, 0x08, 0x00, 0x01, 0x00, 0x00, 0x00
        /*0020*/ 	.byte	0x00, 0x00, 0x00, 0x00


//--------------------- .nv.info._Z11s2mm_kernelILi64ELi4ELi2EEviiPKfS1_S1_PfS2_ --------------------------
	.section	.nv.info._Z11s2mm_kernelILi64ELi4ELi2EEviiPKfS1_S1_PfS2_,"",@"SHT_CUDA_INFO"
	.sectionflags	@""
	.align	4


	//----- nvinfo : EIATTR_CUDA_API_VERSION
	.align		4
        /*0000*/ 	.byte	0x04, 0x37
        /*0002*/ 	.short	(.L_12 - .L_11)
.L_11:
        /*0004*/ 	.word	0x00000082


	//----- nvinfo : EIATTR_KPARAM_INFO
	.align		4
.L_12:
        /*0008*/ 	.byte	0x04, 0x17
        /*000a*/ 	.short	(.L_14 - .L_13)
.L_13:
        /*000c*/ 	.word	0x00000000
        /*0010*/ 	.short	0x0006
        /*0012*/ 	.short	0x0028
        /*0014*/ 	.byte	0x00, 0xf5, 0x21, 0x00


	//----- nvinfo : EIATTR_KPARAM_INFO
	.align		4
.L_14:
        /*0018*/ 	.byte	0x04, 0x17
        /*001a*/ 	.short	(.L_16 - .L_15)
.L_15:
        /*001c*/ 	.word	0x00000000
        /*0020*/ 	.short	0x0005
        /*0022*/ 	.short	0x0020
        /*0024*/ 	.byte	0x00, 0xf5, 0x21, 0x00


	//----- nvinfo : EIATTR_KPARAM_INFO
	.align		4
.L_16:
        /*0028*/ 	.byte	0x04, 0x17
        /*002a*/ 	.short	(.L_18 - .L_17)
.L_17:
        /*002c*/ 	.word	0x00000000
        /*0030*/ 	.short	0x0004
        /*0032*/ 	.short	0x0018
        /*0034*/ 	.byte	0x00, 0xf5, 0x21, 0x00


	//----- nvinfo : EIATTR_KPARAM_INFO
	.align		4
.L_18:
        /*0038*/ 	.byte	0x04, 0x17
        /*003a*/ 	.short	(.L_20 - .L_19)
.L_19:
        /*003c*/ 	.word	0x00000000
        /*0040*/ 	.short	0x0003
        /*0042*/ 	.short	0x0010
        /*0044*/ 	.byte	0x00, 0xf5, 0x21, 0x00


	//----- nvinfo : EIATTR_KPARAM_INFO
	.align		4
.L_20:
        /*0048*/ 	.byte	0x04, 0x17
        /*004a*/ 	.short	(.L_22 - .L_21)
.L_21:
        /*004c*/ 	.word	0x00000000
        /*0050*/ 	.short	0x0002
        /*0052*/ 	.short	0x0008
        /*0054*/ 	.byte	0x00, 0xf5, 0x21, 0x00


	//----- nvinfo : EIATTR_KPARAM_INFO
	.align		4
.L_22:
        /*0058*/ 	.byte	0x04, 0x17
        /*005a*/ 	.short	(.L_24 - .L_23)
.L_23:
        /*005c*/ 	.word	0x00000000
        /*0060*/ 	.short	0x0001
        /*0062*/ 	.short	0x0004
        /*0064*/ 	.byte	0x00, 0xf0, 0x11, 0x00


	//----- nvinfo : EIATTR_KPARAM_INFO
	.align		4
.L_24:
        /*0068*/ 	.byte	0x04, 0x17
        /*006a*/ 	.short	(.L_26 - .L_25)
.L_25:
        /*006c*/ 	.word	0x00000000
        /*0070*/ 	.short	0x0000
        /*0072*/ 	.short	0x0000
        /*0074*/ 	.byte	0x00, 0xf0, 0x11, 0x00


	//----- nvinfo : EIATTR_SPARSE_MMA_MASK
	.align		4
.L_26:
        /*0078*/ 	.byte	0x03, 0x50
        /*007a*/ 	.short	0x0000


	//----- nvinfo : EIATTR_MAXREG_COUNT
	.align		4
        /*007c*/ 	.byte	0x03, 0x1b
        /*007e*/ 	.short	0x00ff


	//----- nvinfo : EIATTR_NUM_BARRIERS
	.align		4
        /*0080*/ 	.byte	0x02, 0x4c
        /*0082*/ 	.byte	0x01
	.zero		1


	//----- nvinfo : EIATTR_EXTERNS
	.align		4
        /*0084*/ 	.byte	0x04, 0x0f
        /*0086*/ 	.short	(.L_28 - .L_27)


	//   ....[0]....
	.align		4
.L_27:
        /*0088*/ 	.word	index@(__assertfail)


	//----- nvinfo : EIATTR_MERCURY_ISA_VERSION
	.align		4
.L_28:
        /*008c*/ 	.byte	0x03, 0x5f
        /*008e*/ 	.short	0x0101


	//----- nvinfo : EIATTR_UNUSED_LOAD_BYTE_OFFSET
	.align		4
        /*0090*/ 	.byte	0x04, 0x44
        /*0092*/ 	.short	(.L_30 - .L_29)


	//   ....[0]....
.L_29:
        /*0094*/ 	.word	0x00001190
        /*0098*/ 	.word	0x0000fff0


	//   ....[1]....
        /*009c*/ 	.word	0x00001420
        /*00a0*/ 	.word	0x00000fff


	//----- nvinfo : EIATTR_VRC_CTA_INIT_COUNT
	.align		4
.L_30:
        /*00a4*/ 	.byte	0x02, 0x4a
	.zero		1
	.zero		1


	//----- nvinfo : EIATTR_SYSCALL_OFFSETS
	.align		4
        /*00a8*/ 	.byte	0x04, 0x46
        /*00aa*/ 	.short	(.L_32 - .L_31)


	//   ....[0]....
.L_31:
        /*00ac*/ 	.word	0x00000160


	//----- nvinfo : EIATTR_EXIT_INSTR_OFFSETS
	.align		4
.L_32:
        /*00b0*/ 	.byte	0x04, 0x1c
        /*00b2*/ 	.short	(.L_34 - .L_33)


	//   ....[0]....
.L_33:
        /*00b4*/ 	.word	0x00004c60


	//   ....[1]....
        /*00b8*/ 	.word	0x000050b0


	//   ....[2]....
        /*00bc*/ 	.word	0x000052a0


	//----- nvinfo : EIATTR_MAX_THREADS
	.align		4
.L_34:
        /*00c0*/ 	.byte	0x04, 0x05
        /*00c2*/ 	.short	(.L_36 - .L_35)
.L_35:
        /*00c4*/ 	.word	0x00000100
        /*00c8*/ 	.word	0x00000001
        /*00cc*/ 	.word	0x00000001


	//----- nvinfo : EIATTR_CRS_STACK_SIZE
	.align		4
.L_36:
        /*00d0*/ 	.byte	0x04, 0x1e
        /*00d2*/ 	.short	(.L_38 - .L_37)
.L_37:
        /*00d4*/ 	.word	0x00000000


	//----- nvinfo : EIATTR_CBANK_PARAM_SIZE
	.align		4
.L_38:
        /*00d8*/ 	.byte	0x03, 0x19
        /*00da*/ 	.short	0x0030


	//----- nvinfo : EIATTR_PARAM_CBANK
	.align		4
        /*00dc*/ 	.byte	0x04, 0x0a
        /*00de*/ 	.short	(.L_40 - .L_39)
	.align		4
.L_39:
        /*00e0*/ 	.word	index@(.nv.constant0._Z11s2mm_kernelILi64ELi4ELi2EEviiPKfS1_S1_PfS2_)
        /*00e4*/ 	.short	0x0380
        /*00e6*/ 	.short	0x0030


	//----- nvinfo : EIATTR_SW_WAR
	.align		4
.L_40:
        /*00e8*/ 	.byte	0x04, 0x36
        /*00ea*/ 	.short	(.L_42 - .L_41)
.L_41:
        /*00ec*/ 	.word	0x00000008
.L_42:


//--------------------- .nv.callgraph             --------------------------
	.section	.nv.callgraph,"",@"SHT_CUDA_CALLGRAPH"
	.align	4
	.sectionentsize	8
	.align		4
        /*0000*/ 	.word	0x00000000
	.align		4
        /*0004*/ 	.word	0xffffffff
	.align		4
        /*0008*/ 	.word	index@(_Z11s2mm_kernelILi64ELi4ELi2EEviiPKfS1_S1_PfS2_)
	.align		4
        /*000c*/ 	.word	index@(__assertfail)
	.align		4
        /*0010*/ 	.word	0x00000000
	.align		4
        /*0014*/ 	.word	0xfffffffe
	.align		4
        /*0018*/ 	.word	0x00000000
	.align		4
        /*001c*/ 	.word	0xfffffffd
	.align		4
        /*0020*/ 	.word	0x00000000
	.align		4
        /*0024*/ 	.word	0xfffffffc


//--------------------- .nv.constant4             --------------------------
	.section	.nv.constant4,"a",@progbits
	.align	8
	.align		8
.nv.constant4:
        /*0000*/ 	.dword	__assertfail
	.align		8
        /*0008*/ 	.dword	__unnamed_1
	.align		8
        /*0010*/ 	.dword	$str
	.align		8
        /*0018*/ 	.dword	$str$1


//--------------------- .text._Z11s2mm_kernelILi64ELi4ELi2EEviiPKfS1_S1_PfS2_ --------------------------
	.section	.text._Z11s2mm_kernelILi64ELi4ELi2EEviiPKfS1_S1_PfS2_,"ax",@progbits
	.align	128
        .global         _Z11s2mm_kernelILi64ELi4ELi2EEviiPKfS1_S1_PfS2_
        .type           _Z11s2mm_kernelILi64ELi4ELi2EEviiPKfS1_S1_PfS2_,@function
        .size           _Z11s2mm_kernelILi64ELi4ELi2EEviiPKfS1_S1_PfS2_,(.L_x_72 - _Z11s2mm_kernelILi64ELi4ELi2EEviiPKfS1_S1_PfS2_)
        .other          _Z11s2mm_kernelILi64ELi4ELi2EEviiPKfS1_S1_PfS2_,@"STO_CUDA_ENTRY STV_DEFAULT"
_Z11s2mm_kernelILi64ELi4ELi2EEviiPKfS1_S1_PfS2_:
.text._Z11s2mm_kernelILi64ELi4ELi2EEviiPKfS1_S1_PfS2_:
[----:B------:R-:W0:Y:S01]  /*0000*/  LDC R1, c[0x0][0x37c] ;  /* 0x0000df00ff017b82 */ /* 0x000e220000000800 */
[----:B------:R-:W1:Y:S01]  /*0010*/  LDCU UR4, c[0x0][0x360] ;  /* 0x00006c00ff0477ac */ /* 0x000e620008000800 */
[----:B0-----:R-:W-:Y:S01]  /*0020*/  IADD3 R1, PT, PT, R1, -0x80, RZ ;  /* 0xffffff8001017810 */ /* 0x001fe20007ffe0ff */
[----:B------:R-:W0:Y:S03]  /*0030*/  LDCU.64 UR36, c[0x0][0x358] ;  /* 0x00006b00ff2477ac */ /* 0x000e260008000a00 */
[----:B------:R-:W-:Y:S01]  /*0040*/  MOV R2, R1 ;  /* 0x0000000100027202 */ /* 0x000fe20000000f00 */
[----:B-1----:R-:W-:-:S09]  /*0050*/  UISETP.NE.AND UP0, UPT, UR4, 0x100, UPT ;  /* 0x000001000400788c */ /* 0x002fd2000bf05270 */
[----:B------:R-:W-:Y:S05]  /*0060*/  BRA.U !UP0, `(.L_x_0) ;  /* 0x0000000108407547 */ /* 0x000fea000b800000 */
[----:B------:R-:W-:Y:S01]  /*0070*/  MOV R0, 0x0 ;  /* 0x0000000000007802 */ /* 0x000fe20000000f00 */
[----:B------:R-:W1:Y:S01]  /*0080*/  LDCU.64 UR4, c[0x4][0x10] ;  /* 0x01000200ff0477ac */ /* 0x000e620008000a00 */
[----:B------:R-:W-:Y:S01]  /*0090*/  HFMA2 R8, -RZ, RZ, 0, 2.384185791015625e-06 ;  /* 0x00000028ff087431 */ /* 0x000fe200000001ff */
[----:B------:R-:W-:Y:S01]  /*00a0*/  MOV R12, 0x1 ;  /* 0x00000001000c7802 */ /* 0x000fe20000000f00 */
[----:B------:R2:W3:Y:S01]  /*00b0*/  LDC.64 R14, c[0x4][R0] ;  /* 0x01000000000e7b82 */ /* 0x0004e20000000a00 */
[----:B------:R-:W4:Y:S01]  /*00c0*/  LDCU.64 UR6, c[0x4][0x18] ;  /* 0x01000300ff0677ac */ /* 0x000f220008000a00 */
[----:B------:R-:W-:Y:S01]  /*00d0*/  HFMA2 R13, -RZ, RZ, 0, 0 ;  /* 0x00000000ff0d7431 */ /* 0x000fe200000001ff */
[----:B------:R-:W5:Y:S01]  /*00e0*/  LDCU.64 UR8, c[0x4][0x8] ;  /* 0x01000100ff0877ac */ /* 0x000f620008000a00 */
[----:B-1----:R-:W-:Y:S02]  /*00f0*/  MOV R4, UR4 ;  /* 0x0000000400047c02 */ /* 0x002fe40008000f00 */
[----:B------:R-:W-:-:S02]  /*0100*/  MOV R5, UR5 ;  /* 0x0000000500057c02 */ /* 0x000fc40008000f00 */
[----:B----4-:R-:W-:Y:S02]  /*0110*/  MOV R6, UR6 ;  /* 0x0000000600067c02 */ /* 0x010fe40008000f00 */
[----:B------:R-:W-:Y:S02]  /*0120*/  MOV R7, UR7 ;  /* 0x0000000700077c02 */ /* 0x000fe40008000f00 */
[----:B-----5:R-:W-:Y:S02]  /*0130*/  MOV R10, UR8 ;  /* 0x00000008000a7c02 */ /* 0x020fe40008000f00 */
[----:B--2---:R-:W-:-:S07]  /*0140*/  MOV R11, UR9 ;  /* 0x00000009000b7c02 */ /* 0x004fce0008000f00 */
[----:B------:R-:W-:-:S07]  /*0150*/  LEPC R20, `(.L_x_0) ;  /* 0x000000001014794e */ /* 0x000fce0000000000 */
[----:B0--3--:R-:W-:Y:S05]  /*0160*/  CALL.ABS.NOINC R14 ;  /* 0x000000000e007343 */ /* 0x009fea0003c00000 */
.L_x_0:
[----:B------:R-:W1:Y:S01]  /*0170*/  S2R R0, SR_TID.X ;  /* 0x0000000000007919 */ /* 0x000e620000002100 */
[----:B------:R-:W2:Y:S01]  /*0180*/  LDC R20, c[0x0][0x384] ;  /* 0x0000e100ff147b82 */ /* 0x000ea20000000800 */
[----:B------:R-:W-:Y:S01]  /*0190*/  MOV R99, 0x400 ;  /* 0x0000040000637802 */ /* 0x000fe20000000f00 */
[----:B------:R-:W3:Y:S01]  /*01a0*/  S2R R4, SR_CgaCtaId ;  /* 0x0000000000047919 */ /* 0x000ee20000008800 */
[----:B------:R4:W-:Y:S05]  /*01b0*/  STL.128 [R2], RZ ;  /* 0x000000ff02007387 */ /* 0x0009ea0000100c00 */
[----:B------:R-:W5:Y:S01]  /*01c0*/  S2UR UR4, SR_CTAID.X ;  /* 0x00000000000479c3 */ /* 0x000f620000002500 */
[----:B------:R4:W-:Y:S04]  /*01d0*/  STL.128 [R2+0x10], RZ ;  /* 0x000010ff02007387 */ /* 0x0009e80000100c00 */
[----:B------:R4:W-:Y:S03]  /*01e0*/  STL.128 [R2+0x20], RZ ;  /* 0x000020ff02007387 */ /* 0x0009e60000100c00 */
[----:B------:R-:W0:Y:S01]  /*01f0*/  LDC R79, c[0x0][0x380] ;  /* 0x0000e000ff4f7b82 */ /* 0x000e220000000800 */
[----:B------:R4:W-:Y:S04]  /*0200*/  STL.128 [R2+0x30], RZ ;  /* 0x000030ff02007387 */ /* 0x0009e80000100c00 */
[----:B------:R4:W-:Y:S01]  /*0210*/  STL.128 [R2+0x40], RZ ;  /* 0x000040ff02007387 */ /* 0x0009e20000100c00 */
[----:B--2---:R-:W-:-:S03]  /*0220*/  ISETP.GE.AND P1, PT, R20, 0x1, PT ;  /* 0x000000011400780c */ /* 0x004fc60003f26270 */
[----:B------:R4:W-:Y:S04]  /*0230*/  STL.128 [R2+0x50], RZ ;  /* 0x000050ff02007387 */ /* 0x0009e80000100c00 */
[----:B------:R4:W-:Y:S01]  /*0240*/  STL.128 [R2+0x60], RZ ;  /* 0x000060ff02007387 */ /* 0x0009e20000100c00 */
[----:B-1----:R-:W-:Y:S01]  /*0250*/  ISETP.GT.U32.AND P0, PT, R0, 0x3f, PT ;  /* 0x0000003f0000780c */ /* 0x002fe20003f04070 */
[----:B-----5:R-:W-:Y:S01]  /*0260*/  IMAD R97, R20, UR4, RZ ;  /* 0x0000000414617c24 */ /* 0x020fe2000f8e02ff */
[----:B------:R-:W-:Y:S01]  /*0270*/  SHF.R.U32.HI R3, RZ, 0x6, R0 ;  /* 0x00000006ff037819 */ /* 0x000fe20000011600 */
[----:B------:R4:W-:Y:S01]  /*0280*/  STL.128 [R2+0x70], RZ ;  /* 0x000070ff02007387 */ /* 0x0009e20000100c00 */
[----:B---3--:R-:W-:Y:S02]  /*0290*/  LEA R99, R4, R99, 0x18 ;  /* 0x0000006304637211 */ /* 0x008fe400078ec0ff */
[----:B------:R-:W-:-:S02]  /*02a0*/  LOP3.LUT R28, R0, 0x3f, RZ, 0xc0, !PT ;  /* 0x0000003f001c7812 */ /* 0x000fc400078ec0ff */
[----:B------:R-:W-:Y:S02]  /*02b0*/  LEA R98, R0, R99, 0x2 ;  /* 0x0000006300627211 */ /* 0x000fe400078e10ff */
[----:B------:R-:W-:-:S03]  /*02c0*/  SHF.L.U32 R97, R97, 0x6, RZ ;  /* 0x0000000661617819 */ /* 0x000fc600000006ff */
[----:B------:R-:W-:Y:S01]  /*02d0*/  @!P0 MOV R5, 0xff800000 ;  /* 0xff80000000058802 */ /* 0x000fe20000000f00 */
[----:B------:R4:W-:Y:S04]  /*02e0*/  @!P0 STS [R98+0x10500], RZ ;  /* 0x010500ff62008388 */ /* 0x0009e80000000800 */
[----:B------:R4:W-:Y:S01]  /*02f0*/  @!P0 STS [R98+0x10600], R5 ;  /* 0x0106000562008388 */ /* 0x0009e20000000800 */
[----:B0-----:R-:W-:Y:S01]  /*0300*/  ISETP.GE.AND P0, PT, R79, 0x40, PT ;  /* 0x000000404f00780c */ /* 0x001fe20003f06270 */
[----:B------:R-:W-:-:S12]  /*0310*/  @!P1 BRA `(.L_x_1) ;  /* 0x00000004003c9947 */ /* 0x000fd80003800000 */
[----:B----4-:R-:W0:Y:S01]  /*0320*/  LDC.64 R4, c[0x0][0x388] ;  /* 0x0000e200ff047b82 */ /* 0x010e220000000a00 */
[----:B------:R-:W-:Y:S01]  /*0330*/  IMAD R21, R3, R20, R28 ;  /* 0x0000001403157224 */ /* 0x000fe200078e021c */
[----:B------:R-:W-:Y:S01]  /*0340*/  LOP3.LUT R7, R0, 0xc0, RZ, 0xc0, !PT ;  /* 0x000000c000077812 */ /* 0x000fe200078ec0ff */
[----:B------:R-:W-:Y:S01]  /*0350*/  HFMA2 R61, -RZ, RZ, 0, 0 ;  /* 0x00000000ff3d7431 */ /* 0x000fe200000001ff */
[----:B------:R-:W-:Y:S01]  /*0360*/  BSSY.RECONVERGENT B0, `(.L_x_1) ;  /* 0x000004a000007945 */ /* 0x000fe20003800200 */
[----:B------:R-:W-:Y:S02]  /*0370*/  MOV R30, R99 ;  /* 0x00000063001e7202 */ /* 0x000fe40000000f00 */
[CC--:B------:R-:W-:Y:S02]  /*0380*/  LEA R45, R20.reuse, R21.reuse, 0x5 ;  /* 0x00000015142d7211 */ /* 0x0c0fe400078e28ff */
[C---:B------:R-:W-:Y:S02]  /*0390*/  LEA R37, R20.reuse, R21, 0x4 ;  /* 0x0000001514257211 */ /* 0x040fe400078e20ff */
[----:B------:R-:W-:-:S02]  /*03a0*/  LEA R53, R20, R45, 0x4 ;  /* 0x0000002d14357211 */ /* 0x000fc400078e20ff */
[C---:B------:R-:W-:Y:S02]  /*03b0*/  LEA R33, R20.reuse, R21, 0x3 ;  /* 0x0000001514217211 */ /* 0x040fe400078e18ff */
[C---:B------:R-:W-:Y:S02]  /*03c0*/  LEA R41, R20.reuse, R37, 0x3 ;  /* 0x0000002514297211 */ /* 0x040fe400078e18ff */
[C---:B------:R-:W-:Y:S02]  /*03d0*/  LEA R49, R20.reuse, R45, 0x3 ;  /* 0x0000002d14317211 */ /* 0x040fe400078e18ff */
[C---:B------:R-:W-:Y:S02]  /*03e0*/  LEA R57, R20.reuse, R53, 0x3 ;  /* 0x0000003514397211 */ /* 0x040fe400078e18ff */
[----:B------:R-:W-:Y:S02]  /*03f0*/  LOP3.LUT R29, R7, 0x3f, R0, 0xf8, !PT ;  /* 0x0000003f071d7812 */ /* 0x000fe400078ef800 */
[C---:B------:R-:W-:Y:S01]  /*0400*/  LEA R31, R20.reuse, R21, 0x2 ;  /* 0x00000015141f7211 */ /* 0x040fe200078e10ff */
[----:B0-----:R-:W-:Y:S01]  /*0410*/  IMAD.WIDE R4, R97, 0x4, R4 ;  /* 0x0000000461047825 */ /* 0x001fe200078e0204 */
[----:B------:R-:W-:-:S02]  /*0420*/  LEA R35, R20, R33, 0x2 ;  /* 0x0000002114237211 */ /* 0x000fc400078e10ff */
[C---:B------:R-:W-:Y:S02]  /*0430*/  LEA R39, R20.reuse, R37, 0x2 ;  /* 0x0000002514277211 */ /* 0x040fe400078e10ff */
[C---:B------:R-:W-:Y:S02]  /*0440*/  LEA R47, R20.reuse, R45, 0x2 ;  /* 0x0000002d142f7211 */ /* 0x040fe400078e10ff */
[C---:B------:R-:W-:Y:S02]  /*0450*/  LEA R43, R20.reuse, R41, 0x2 ;  /* 0x00000029142b7211 */ /* 0x040fe400078e10ff */
[C---:B------:R-:W-:Y:S02]  /*0460*/  LEA R51, R20.reuse, R49, 0x2 ;  /* 0x0000003114337211 */ /* 0x040fe400078e10ff */
[C---:B------:R-:W-:Y:S02]  /*0470*/  LEA R55, R20.reuse, R53, 0x2 ;  /* 0x0000003514377211 */ /* 0x040fe400078e10ff */
[----:B------:R-:W-:-:S07]  /*0480*/  LEA R59, R20, R57, 0x2 ;  /* 0x00000039143b7211 */ /* 0x000fce00078e10ff */
.L_x_2:
[----:B0-----:R-:W-:-:S04]  /*0490*/  IMAD.WIDE.U32 R6, R21, 0x4, R4 ;  /* 0x0000000415067825 */ /* 0x001fc800078e0004 */
[--C-:B------:R-:W-:Y:S01]  /*04a0*/  IMAD.WIDE.U32 R8, R31, 0x4, R4.reuse ;  /* 0x000000041f087825 */ /* 0x100fe200078e0004 */
[----:B------:R0:W2:Y:S03]  /*04b0*/  LDG.E R32, desc[UR36][R6.64] ;  /* 0x0000002406207981 */ /* 0x0000a6000c1e1900 */
[--C-:B------:R-:W-:Y:S01]  /*04c0*/  IMAD.WIDE.U32 R10, R33, 0x4, R4.reuse ;  /* 0x00000004210a7825 */ /* 0x100fe200078e0004 */
[----:B------:R1:W3:Y:S03]  /*04d0*/  LDG.E R34, desc[UR36][R8.64] ;  /* 0x0000002408227981 */ /* 0x0002e6000c1e1900 */
[--C-:B------:R-:W-:Y:S01]  /*04e0*/  IMAD.WIDE.U32 R12, R35, 0x4, R4.reuse ;  /* 0x00000004230c7825 */ /* 0x100fe200078e0004 */
[----:B------:R4:W5:Y:S03]  /*04f0*/  LDG.E R36, desc[UR36][R10.64] ;  /* 0x000000240a247981 */ /* 0x000966000c1e1900 */
[--C-:B------:R-:W-:Y:S01]  /*0500*/  IMAD.WIDE.U32 R14, R37, 0x4, R4.reuse ;  /* 0x00000004250e7825 */ /* 0x100fe200078e0004 */
[----:B------:R4:W5:Y:S03]  /*0510*/  LDG.E R38, desc[UR36][R12.64] ;  /* 0x000000240c267981 */ /* 0x000966000c1e1900 */
[--C-:B------:R-:W-:Y:S01]  /*0520*/  IMAD.WIDE.U32 R16, R39, 0x4, R4.reuse ;  /* 0x0000000427107825 */ /* 0x100fe200078e0004 */
[----:B------:R4:W5:Y:S03]  /*0530*/  LDG.E R40, desc[UR36][R14.64] ;  /* 0x000000240e287981 */ /* 0x000966000c1e1900 */
[--C-:B------:R-:W-:Y:S01]  /*0540*/  IMAD.WIDE.U32 R18, R41, 0x4, R4.reuse ;  /* 0x0000000429127825 */ /* 0x100fe200078e0004 */
[----:B------:R4:W5:Y:S03]  /*0550*/  LDG.E R42, desc[UR36][R16.64] ;  /* 0x00000024102a7981 */ /* 0x000966000c1e1900 */
[----:B------:R-:W-:-:S02]  /*0560*/  IMAD.WIDE.U32 R22, R43, 0x4, R4 ;  /* 0x000000042b167825 */ /* 0x000fc400078e0004 */
[----:B------:R-:W5:Y:S02]  /*0570*/  LDG.E R18, desc[UR36][R18.64] ;  /* 0x0000002412127981 */ /* 0x000f64000c1e1900 */
[--C-:B0-----:R-:W-:Y:S02]  /*0580*/  IMAD.WIDE.U32 R6, R45, 0x4, R4.reuse ;  /* 0x000000042d067825 */ /* 0x101fe400078e0004 */
[----:B------:R-:W5:Y:S02]  /*0590*/  LDG.E R22, desc[UR36][R22.64] ;  /* 0x0000002416167981 */ /* 0x000f64000c1e1900 */
[--C-:B------:R-:W-:Y:S02]  /*05a0*/  IMAD.WIDE.U32 R24, R47, 0x4, R4.reuse ;  /* 0x000000042f187825 */ /* 0x100fe400078e0004 */
[----:B------:R0:W5:Y:S02]  /*05b0*/  LDG.E R6, desc[UR36][R6.64] ;  /* 0x0000002406067981 */ /* 0x000164000c1e1900 */
[----:B------:R-:W-:-:S02]  /*05c0*/  IMAD.WIDE.U32 R26, R49, 0x4, R4 ;  /* 0x00000004311a7825 */ /* 0x000fc400078e0004 */
[----:B------:R-:W5:Y:S02]  /*05d0*/  LDG.E R24, desc[UR36][R24.64] ;  /* 0x0000002418187981 */ /* 0x000f64000c1e1900 */
[--C-:B-1----:R-:W-:Y:S02]  /*05e0*/  IMAD.WIDE.U32 R8, R51, 0x4, R4.reuse ;  /* 0x0000000433087825 */ /* 0x102fe400078e0004 */
[----:B------:R-:W5:Y:S02]  /*05f0*/  LDG.E R26, desc[UR36][R26.64] ;  /* 0x000000241a1a7981 */ /* 0x000f64000c1e1900 */
[--C-:B----4-:R-:W-:Y:S02]  /*0600*/  IMAD.WIDE.U32 R10, R53, 0x4, R4.reuse ;  /* 0x00000004350a7825 */ /* 0x110fe400078e0004 */
[----:B------:R-:W4:Y:S02]  /*0610*/  LDG.E R8, desc[UR36][R8.64] ;  /* 0x0000002408087981 */ /* 0x000f24000c1e1900 */
[----:B------:R-:W-:-:S02]  /*0620*/  IMAD.WIDE.U32 R12, R55, 0x4, R4 ;  /* 0x00000004370c7825 */ /* 0x000fc400078e0004 */
[----:B------:R-:W4:Y:S02]  /*0630*/  LDG.E R10, desc[UR36][R10.64] ;  /* 0x000000240a0a7981 */ /* 0x000f24000c1e1900 */
[--C-:B------:R-:W-:Y:S02]  /*0640*/  IMAD.WIDE.U32 R14, R57, 0x4, R4.reuse ;  /* 0x00000004390e7825 */ /* 0x100fe400078e0004 */
[----:B------:R-:W4:Y:S02]  /*0650*/  LDG.E R12, desc[UR36][R12.64] ;  /* 0x000000240c0c7981 */ /* 0x000f24000c1e1900 */
[----:B------:R-:W-:Y:S02]  /*0660*/  IMAD.WIDE.U32 R16, R59, 0x4, R4 ;  /* 0x000000043b107825 */ /* 0x000fe400078e0004 */
[----:B------:R-:W4:Y:S04]  /*0670*/  LDG.E R14, desc[UR36][R14.64] ;  /* 0x000000240e0e7981 */ /* 0x000f28000c1e1900 */
[----:B------:R-:W4:Y:S01]  /*0680*/  LDG.E R16, desc[UR36][R16.64] ;  /* 0x0000002410107981 */ /* 0x000f22000c1e1900 */
[----:B0-----:R-:W-:-:S02]  /*0690*/  LEA R7, R29, R30, 0x2 ;  /* 0x0000001e1d077211 */ /* 0x001fc400078e10ff */
[----:B------:R-:W-:-:S04]  /*06a0*/  IADD3 R61, PT, PT, R61, 0x40, RZ ;  /* 0x000000403d3d7810 */ /* 0x000fc80007ffe0ff */
[----:B------:R-:W-:Y:S02]  /*06b0*/  ISETP.GE.AND P1, PT, R61, R20, PT ;  /* 0x000000143d00720c */ /* 0x000fe40003f26270 */
[----:B------:R-:W-:Y:S02]  /*06c0*/  IADD3 R4, P2, PT, R4, 0x100, RZ ;  /* 0x0000010004047810 */ /* 0x000fe40007f5e0ff */
[----:B------:R-:W-:Y:S02]  /*06d0*/  IADD3 R30, PT, PT, R30, 0x4000, RZ ;  /* 0x000040001e1e7810 */ /* 0x000fe40007ffe0ff */
[----:B------:R-:W-:Y:S01]  /*06e0*/  IADD3.X R5, PT, PT, RZ, R5, RZ, P2, !PT ;  /* 0x00000005ff057210 */ /* 0x000fe200017fe4ff */
[----:B--2---:R0:W-:Y:S04]  /*06f0*/  STS [R7], R32 ;  /* 0x0000002007007388 */ /* 0x0041e80000000800 */
[----:B---3--:R0:W-:Y:S04]  /*0700*/  STS [R7+0x400], R34 ;  /* 0x0004002207007388 */ /* 0x0081e80000000800 */
[----:B-----5:R0:W-:Y:S04]  /*0710*/  STS [R7+0x800], R36 ;  /* 0x0008002407007388 */ /* 0x0201e80000000800 */
[----:B------:R0:W-:Y:S04]  /*0720*/  STS [R7+0xc00], R38 ;  /* 0x000c002607007388 */ /* 0x0001e80000000800 */
[----:B------:R0:W-:Y:S04]  /*0730*/  STS [R7+0x1000], R40 ;  /* 0x0010002807007388 */ /* 0x0001e80000000800 */
[----:B------:R0:W-:Y:S04]  /*0740*/  STS [R7+0x1400], R42 ;  /* 0x0014002a07007388 */ /* 0x0001e80000000800 */
[----:B------:R0:W-:Y:S04]  /*0750*/  STS [R7+0x1800], R18 ;  /* 0x0018001207007388 */ /* 0x0001e80000000800 */
[----:B------:R0:W-:Y:S04]  /*0760*/  STS [R7+0x1c00], R22 ;  /* 0x001c001607007388 */ /* 0x0001e80000000800 */
[----:B------:R0:W-:Y:S04]  /*0770*/  STS [R7+0x2000], R6 ;  /* 0x0020000607007388 */ /* 0x0001e80000000800 */
[----:B------:R0:W-:Y:S04]  /*0780*/  STS [R7+0x2400], R24 ;  /* 0x0024001807007388 */ /* 0x0001e80000000800 */
[----:B------:R0:W-:Y:S04]  /*0790*/  STS [R7+0x2800], R26 ;  /* 0x0028001a07007388 */ /* 0x0001e80000000800 */
[----:B----4-:R0:W-:Y:S04]  /*07a0*/  STS [R7+0x2c00], R8 ;  /* 0x002c000807007388 */ /* 0x0101e80000000800 */
[----:B------:R0:W-:Y:S04]  /*07b0*/  STS [R7+0x3000], R10 ;  /* 0x0030000a07007388 */ /* 0x0001e80000000800 */
[----:B------:R0:W-:Y:S04]  /*07c0*/  STS [R7+0x3400], R12 ;  /* 0x0034000c07007388 */ /* 0x0001e80000000800 */
[----:B------:R0:W-:Y:S04]  /*07d0*/  STS [R7+0x3800], R14 ;  /* 0x0038000e07007388 */ /* 0x0001e80000000800 */
[----:B------:R0:W-:Y:S01]  /*07e0*/  STS [R7+0x3c00], R16 ;  /* 0x003c001007007388 */ /* 0x0001e20000000800 */
[----:B------:R-:W-:Y:S05]  /*07f0*/  @!P1 BRA `(.L_x_2) ;  /* 0xfffffffc00249947 */ /* 0x000fea000383ffff */
[----:B------:R-:W-:Y:S05]  /*0800*/  BSYNC.RECONVERGENT B0 ;  /* 0x0000000000007941 */ /* 0x000fea0003800200 */
.L_x_1:
[----:B------:R-:W-:Y:S02]  /*0810*/  SHF.R.U32.HI R101, RZ, 0x4, R0 ;  /* 0x00000004ff657819 */ /* 0x000fe40000011600 */
[----:B------:R-:W-:Y:S01]  /*0820*/  LOP3.LUT R100, R0, 0xf, RZ, 0xc0, !PT ;  /* 0x0000000f00647812 */ /* 0x000fe200078ec0ff */
[----:B------:R-:W-:Y:S06]  /*0830*/  @!P0 BRA `(.L_x_3) ;  /* 0x0000004000fc8947 */ /* 0x000fec0003800000 */
[C-C-:B------:R-:W-:Y:S01]  /*0840*/  IMAD R95, R3.reuse, R79, R28.reuse ;  /* 0x0000004f035f7224 */ /* 0x140fe200078e021c */
[----:B0-----:R-:W-:Y:S01]  /*0850*/  LOP3.LUT R7, R0, 0xc0, RZ, 0xc0, !PT ;  /* 0x000000c000077812 */ /* 0x001fe200078ec0ff */
[--C-:B------:R-:W-:Y:S01]  /*0860*/  IMAD R94, R3, 0x41, R28.reuse ;  /* 0x00000041035e7824 */ /* 0x100fe200078e021c */
[----:B------:R-:W-:Y:S01]  /*0870*/  SHF.L.U32 R96, R101, 0x8, RZ ;  /* 0x0000000865607819 */ /* 0x000fe200000006ff */
[----:B------:R-:W-:Y:S01]  /*0880*/  IMAD R3, R3, R20, R28 ;  /* 0x0000001403037224 */ /* 0x000fe200078e021c */
[----:B----4-:R-:W-:Y:S01]  /*0890*/  IADD3 R5, PT, PT, R99, 0x8000, RZ ;  /* 0x0000800063057810 */ /* 0x010fe20007ffe0ff */
[C---:B------:R-:W-:Y:S01]  /*08a0*/  IMAD R75, R100.reuse, 0x410, R99 ;  /* 0x00000410644b7824 */ /* 0x040fe200078e0263 */
[----:B------:R-:W-:Y:S01]  /*08b0*/  LOP3.LUT R76, R7, 0x3f, R0, 0xf8, !PT ;  /* 0x0000003f074c7812 */ /* 0x000fe200078ef800 */
[----:B------:R-:W-:Y:S01]  /*08c0*/  HFMA2 R72, -RZ, RZ, 0, 0 ;  /* 0x00000000ff487431 */ /* 0x000fe200000001ff */
[----:B------:R-:W-:Y:S02]  /*08d0*/  IADD3 R4, PT, PT, R99, 0xc100, RZ ;  /* 0x0000c10063047810 */ /* 0x000fe40007ffe0ff */
[----:B------:R-:W-:-:S02]  /*08e0*/  LEA R77, R100, R96, 0x2 ;  /* 0x00000060644d7211 */ /* 0x000fc400078e10ff */
[----:B------:R-:W-:Y:S02]  /*08f0*/  LEA R86, R79, R95, 0x5 ;  /* 0x0000005f4f567211 */ /* 0x000fe400078e28ff */
[----:B------:R-:W-:Y:S02]  /*0900*/  LEA R7, R20, R3, 0x5 ;  /* 0x0000000314077211 */ /* 0x000fe400078e28ff */
[-C--:B------:R-:W-:Y:S02]  /*0910*/  LEA R94, R94, R5.reuse, 0x2 ;  /* 0x000000055e5e7211 */ /* 0x080fe400078e10ff */
[----:B------:R-:W-:Y:S02]  /*0920*/  LEA R76, R76, R5, 0x2 ;  /* 0x000000054c4c7211 */ /* 0x000fe400078e10ff */
[----:B------:R-:W-:Y:S02]  /*0930*/  LEA R77, R77, R4, 0x2 ;  /* 0x000000044d4d7211 */ /* 0x000fe400078e10ff */
[----:B------:R-:W-:-:S02]  /*0940*/  SHF.L.U32 R78, R101, 0x4, RZ ;  /* 0x00000004654e7819 */ /* 0x000fc400000006ff */
[----:B------:R-:W-:Y:S02]  /*0950*/  SHF.L.U32 R5, R100, 0x8, RZ ;  /* 0x0000000864057819 */ /* 0x000fe400000006ff */
[C---:B------:R-:W-:Y:S02]  /*0960*/  LEA R90, R79.reuse, R95, 0x4 ;  /* 0x0000005f4f5a7211 */ /* 0x040fe400078e20ff */
[----:B------:R-:W-:Y:S02]  /*0970*/  SHF.R.S32.HI R4, RZ, 0x1f, R79 ;  /* 0x0000001fff047819 */ /* 0x000fe4000001144f */
[C---:B------:R-:W-:Y:S02]  /*0980*/  LEA R6, R20.reuse, R3, 0x4 ;  /* 0x0000000314067211 */ /* 0x040fe400078e20ff */
[----:B------:R-:W-:Y:S02]  /*0990*/  LEA R82, R79, R86, 0x4 ;  /* 0x000000564f527211 */ /* 0x000fe400078e20ff */
[----:B------:R-:W-:-:S02]  /*09a0*/  LEA R14, R20, R7, 0x4 ;  /* 0x00000007140e7211 */ /* 0x000fc400078e20ff */
[----:B------:R-:W-:Y:S02]  /*09b0*/  LOP3.LUT R8, R5, R78, RZ, 0xfc, !PT ;  /* 0x0000004e05087212 */ /* 0x000fe400078efcff */
[C---:B------:R-:W-:Y:S02]  /*09c0*/  LEA R92, R79.reuse, R95, 0x3 ;  /* 0x0000005f4f5c7211 */ /* 0x040fe400078e18ff */
[C---:B------:R-:W-:Y:S02]  /*09d0*/  LEA R88, R79.reuse, R90, 0x3 ;  /* 0x0000005a4f587211 */ /* 0x040fe400078e18ff */
[----:B------:R-:W-:Y:S02]  /*09e0*/  LEA R84, R79, R86, 0x3 ;  /* 0x000000564f547211 */ /* 0x000fe400078e18ff */
[----:B------:R-:W-:Y:S02]  /*09f0*/  LEA.HI R73, R4, R79, RZ, 0x6 ;  /* 0x0000004f04497211 */ /* 0x000fe400078f30ff */
[----:B------:R-:W-:-:S02]  /*0a00*/  LEA R5, R20, R3, 0x3 ;  /* 0x0000000314057211 */ /* 0x000fc400078e18ff */
[C---:B------:R-:W-:Y:S02]  /*0a10*/  LEA R11, R20.reuse, R6, 0x3 ;  /* 0x00000006140b7211 */ /* 0x040fe400078e18ff */
[C---:B------:R-:W-:Y:S02]  /*0a20*/  LEA R13, R20.reuse, R7, 0x3 ;  /* 0x00000007140d7211 */ /* 0x040fe400078e18ff */
[C---:B------:R-:W-:Y:S02]  /*0a30*/  LEA R80, R79.reuse, R82, 0x3 ;  /* 0x000000524f507211 */ /* 0x040fe400078e18ff */
[----:B------:R-:W-:Y:S02]  /*0a40*/  LEA R16, R20, R14, 0x3 ;  /* 0x0000000e14107211 */ /* 0x000fe400078e18ff */
[C---:B------:R-:W-:Y:S02]  /*0a50*/  LEA R93, R79.reuse, R95, 0x2 ;  /* 0x0000005f4f5d7211 */ /* 0x040fe400078e10ff */
[----:B------:R-:W-:-:S02]  /*0a60*/  LEA R91, R79, R92, 0x2 ;  /* 0x0000005c4f5b7211 */ /* 0x000fc400078e10ff */
[C---:B------:R-:W-:Y:S02]  /*0a70*/  LEA R89, R79.reuse, R90, 0x2 ;  /* 0x0000005a4f597211 */ /* 0x040fe400078e10ff */
[C---:B------:R-:W-:Y:S02]  /*0a80*/  LEA R85, R79.reuse, R86, 0x2 ;  /* 0x000000564f557211 */ /* 0x040fe400078e10ff */
[C---:B------:R-:W-:Y:S02]  /*0a90*/  LEA R87, R79.reuse, R88, 0x2 ;  /* 0x000000584f577211 */ /* 0x040fe400078e10ff */
[C---:B------:R-:W-:Y:S02]  /*0aa0*/  LEA R83, R79.reuse, R84, 0x2 ;  /* 0x000000544f537211 */ /* 0x040fe400078e10ff */
[----:B------:R-:W-:Y:S02]  /*0ab0*/  LEA R81, R79, R82, 0x2 ;  /* 0x000000524f517211 */ /* 0x000fe400078e10ff */
[----:B------:R-:W-:-:S02]  /*0ac0*/  LEA R74, R101, 0x200, 0xa ;  /* 0x00000200654a7811 */ /* 0x000fc400078e50ff */
[----:B------:R-:W-:Y:S02]  /*0ad0*/  IADD3 R78, PT, PT, R99, R78, RZ ;  /* 0x0000004e634e7210 */ /* 0x000fe40007ffe0ff */
[----:B------:R-:W-:Y:S02]  /*0ae0*/  IADD3 R75, PT, PT, R75, 0x8310, RZ ;  /* 0x000083104b4b7810 */ /* 0x000fe40007ffe0ff */
[C---:B------:R-:W-:Y:S02]  /*0af0*/  LEA R4, R20.reuse, R3, 0x2 ;  /* 0x0000000314047211 */ /* 0x040fe400078e10ff */
[----:B------:R-:W-:Y:S02]  /*0b00*/  IADD3 R8, PT, PT, R99, R8, RZ ;  /* 0x0000000863087210 */ /* 0x000fe40007ffe0ff */
[----:B------:R-:W-:Y:S02]  /*0b10*/  SHF.R.S32.HI R73, RZ, 0x6, R73 ;  /* 0x00000006ff497819 */ /* 0x000fe40000011449 */
[----:B------:R-:W-:-:S02]  /*0b20*/  LEA R9, R20, R5, 0x2 ;  /* 0x0000000514097211 */ /* 0x000fc400078e10ff */
[C---:B------:R-:W-:Y:S02]  /*0b30*/  LEA R10, R20.reuse, R6, 0x2 ;  /* 0x00000006140a7211 */ /* 0x040fe400078e10ff */
[C---:B------:R-:W-:Y:S02]  /*0b40*/  LEA R12, R20.reuse, R7, 0x2 ;  /* 0x00000007140c7211 */ /* 0x040fe400078e10ff */
[C---:B------:R-:W-:Y:S02]  /*0b50*/  LEA R15, R20.reuse, R11, 0x2 ;  /* 0x0000000b140f7211 */ /* 0x040fe400078e10ff */
[C---:B------:R-:W-:Y:S02]  /*0b60*/  LEA R17, R20.reuse, R13, 0x2 ;  /* 0x0000000d14117211 */ /* 0x040fe400078e10ff */
[----:B------:R-:W-:Y:S02]  /*0b70*/  LEA R18, R20, R14, 0x2 ;  /* 0x0000000e14127211 */ /* 0x000fe400078e10ff */
[----:B------:R-:W-:-:S02]  /*0b80*/  LEA R79, R79, R80, 0x2 ;  /* 0x000000504f4f7211 */ /* 0x000fc400078e10ff */
[----:B------:R-:W-:-:S07]  /*0b90*/  LEA R19, R20, R16, 0x2 ;  /* 0x0000001014137211 */ /* 0x000fce00078e10ff */
.L_x_57:
[----:B------:R-:W-:Y:S05]  /*0ba0*/  YIELD ;  /* 0x0000000000007946 */ /* 0x000fea0003800000 */
[----:B------:R-:W0:Y:S01]  /*0bb0*/  LDCU UR4, c[0x0][0x384] ;  /* 0x00007080ff0477ac */ /* 0x000e220008000800 */
[----:B------:R-:W-:Y:S02]  /*0bc0*/  ISETP.GT.U32.AND P0, PT, R0, 0x3f, PT ;  /* 0x0000003f0000780c */ /* 0x000fe40003f04070 */
[----:B------:R-:W-:Y:S02]  /*0bd0*/  CS2R R38, SRZ ;  /* 0x0000000000267805 */ /* 0x000fe4000001ff00 */
[----:B------:R-:W-:-:S02]  /*0be0*/  SHF.L.U32 R103, R72, 0x6, RZ ;  /* 0x0000000648677819 */ /* 0x000fc400000006ff */
[----:B------:R-:W-:Y:S02]  /*0bf0*/  CS2R R44, SRZ ;  /* 0x00000000002c7805 */ /* 0x000fe4000001ff00 */
[----:B------:R-:W-:Y:S02]  /*0c00*/  MOV R59, RZ ;  /* 0x000000ff003b7202 */ /* 0x000fe40000000f00 */
[----:B------:R-:W-:Y:S02]  /*0c10*/  CS2R R42, SRZ ;  /* 0x00000000002a7805 */ /* 0x000fe4000001ff00 */
[----:B------:R-:W-:Y:S02]  /*0c20*/  MOV R46, RZ ;  /* 0x000000ff002e7202 */ /* 0x000fe40000000f00 */
[----:B------:R-:W-:Y:S02]  /*0c30*/  CS2R R40, SRZ ;  /* 0x0000000000287805 */ /* 0x000fe4000001ff00 */
[----:B------:R-:W-:-:S02]  /*0c40*/  MOV R57, RZ ;  /* 0x000000ff00397202 */ /* 0x000fc40000000f00 */
[----:B------:R-:W-:Y:S02]  /*0c50*/  MOV R55, RZ ;  /* 0x000000ff00377202 */ /* 0x000fe40000000f00 */
[----:B------:R-:W-:Y:S01]  /*0c60*/  MOV R53, RZ ;  /* 0x000000ff00357202 */ /* 0x000fe20000000f00 */
[----:B------:R1:W-:Y:S01]  /*0c70*/  @!P0 STS [R98+0x10200], RZ ;  /* 0x010200ff62008388 */ /* 0x0003e20000000800 */
[----:B------:R-:W-:Y:S02]  /*0c80*/  @!P0 MOV R21, 0xff800000 ;  /* 0xff80000000158802 */ /* 0x000fe40000000f00 */
[----:B------:R-:W-:Y:S02]  /*0c90*/  MOV R61, RZ ;  /* 0x000000ff003d7202 */ /* 0x000fe40000000f00 */
[----:B0-----:R-:W-:Y:S01]  /*0ca0*/  MOV R102, UR4 ;  /* 0x0000000400667c02 */ /* 0x001fe20008000f00 */
[----:B------:R1:W-:Y:S01]  /*0cb0*/  @!P0 STS [R98+0x10100], R21 ;  /* 0x0101001562008388 */ /* 0x0003e20000000800 */
[----:B------:R-:W-:-:S02]  /*0cc0*/  MOV R51, RZ ;  /* 0x000000ff00337202 */ /* 0x000fc40000000f00 */
[----:B------:R-:W-:Y:S02]  /*0cd0*/  ISETP.GE.AND P0, PT, R102, 0x1, PT ;  /* 0x000000016600780c */ /* 0x000fe40003f06270 */
[----:B------:R-:W-:-:S11]  /*0ce0*/  MOV R49, RZ ;  /* 0x000000ff00317202 */ /* 0x000fd60000000f00 */
[----:B-1----:R-:W-:Y:S05]  /*0cf0*/  @!P0 BRA `(.L_x_4) ;  /* 0x0000000c007c8947 */ /* 0x002fea0003800000 */
[----:B------:R-:W0:Y:S01]  /*0d00*/  LDC.64 R20, c[0x0][0x390] ;  /* 0x0000e400ff147b82 */ /* 0x000e220000000a00 */
[----:B------:R-:W-:Y:S01]  /*0d10*/  HFMA2 R38, -RZ, RZ, 0, 0 ;  /* 0x00000000ff267431 */ /* 0x000fe200000001ff */
[----:B------:R-:W-:Y:S02]  /*0d20*/  MOV R107, RZ ;  /* 0x000000ff006b7202 */ /* 0x000fe40000000f00 */
[----:B------:R-:W-:Y:S01]  /*0d30*/  MOV R109, R99 ;  /* 0x00000063006d7202 */ /* 0x000fe20000000f00 */
[----:B0-----:R-:W-:-:S03]  /*0d40*/  IMAD.WIDE.U32 R20, R103, 0x4, R20 ;  /* 0x0000000467147825 */ /* 0x001fc600078e0014 */
[----:B------:R-:W-:Y:S02]  /*0d50*/  MOV R104, R20 ;  /* 0x0000001400687202 */ /* 0x000fe40000000f00 */
[----:B------:R-:W-:-:S07]  /*0d60*/  MOV R105, R21 ;  /* 0x0000001500697202 */ /* 0x000fce0000000f00 */
.L_x_7:
[----:B------:R-:W-:-:S04]  /*0d70*/  IMAD.WIDE.U32 R30, R95, 0x4, R104 ;  /* 0x000000045f1e7825 */ /* 0x000fc800078e0068 */
[--C-:B------:R-:W-:Y:S01]  /*0d80*/  IMAD.WIDE.U32 R28, R93, 0x4, R104.reuse ;  /* 0x000000045d1c7825 */ /* 0x100fe200078e0068 */
[----:B------:R0:W2:Y:S03]  /*0d90*/  LDG.E R47, desc[UR36][R30.64] ;  /* 0x000000241e2f7981 */ /* 0x0000a6000c1e1900 */
[--C-:B------:R-:W-:Y:S01]  /*0da0*/  IMAD.WIDE.U32 R26, R92, 0x4, R104.reuse ;  /* 0x000000045c1a7825 */ /* 0x100fe200078e0068 */
[----:B------:R-:W3:Y:S03]  /*0db0*/  LDG.E R65, desc[UR36][R28.64] ;  /* 0x000000241c417981 */ /* 0x000ee6000c1e1900 */
[--C-:B------:R-:W-:Y:S01]  /*0dc0*/  IMAD.WIDE.U32 R24, R91, 0x4, R104.reuse ;  /* 0x000000045b187825 */ /* 0x100fe200078e0068 */
[----:B------:R-:W4:Y:S03]  /*0dd0*/  LDG.E R67, desc[UR36][R26.64] ;  /* 0x000000241a437981 */ /* 0x000f26000c1e1900 */
[--C-:B------:R-:W-:Y:S01]  /*0de0*/  IMAD.WIDE.U32 R22, R90, 0x4, R104.reuse ;  /* 0x000000045a167825 */ /* 0x100fe200078e0068 */
[----:B------:R-:W5:Y:S03]  /*0df0*/  LDG.E R69, desc[UR36][R24.64] ;  /* 0x0000002418457981 */ /* 0x000f66000c1e1900 */
[--C-:B------:R-:W-:Y:S01]  /*0e00*/  IMAD.WIDE.U32 R20, R89, 0x4, R104.reuse ;  /* 0x0000000459147825 */ /* 0x100fe200078e0068 */
[----:B------:R-:W5:Y:S03]  /*0e10*/  LDG.E R71, desc[UR36][R22.64] ;  /* 0x0000002416477981 */ /* 0x000f66000c1e1900 */
[--C-:B------:R-:W-:Y:S01]  /*0e20*/  IMAD.WIDE.U32 R62, R88, 0x4, R104.reuse ;  /* 0x00000004583e7825 */ /* 0x100fe200078e0068 */
[----:B------:R1:W5:Y:S03]  /*0e30*/  LDG.E R111, desc[UR36][R20.64] ;  /* 0x00000024146f7981 */ /* 0x000366000c1e1900 */
[----:B------:R-:W-:-:S02]  /*0e40*/  IMAD.WIDE.U32 R36, R87, 0x4, R104 ;  /* 0x0000000457247825 */ /* 0x000fc400078e0068 */
[----:B------:R-:W5:Y:S02]  /*0e50*/  LDG.E R63, desc[UR36][R62.64] ;  /* 0x000000243e3f7981 */ /* 0x000f64000c1e1900 */
[--C-:B0-----:R-:W-:Y:S02]  /*0e60*/  IMAD.WIDE.U32 R30, R86, 0x4, R104.reuse ;  /* 0x00000004561e7825 */ /* 0x101fe400078e0068 */
[----:B------:R-:W5:Y:S02]  /*0e70*/  LDG.E R37, desc[UR36][R36.64] ;  /* 0x0000002424257981 */ /* 0x000f64000c1e1900 */
[--C-:B------:R-:W-:Y:S02]  /*0e80*/  IMAD.WIDE.U32 R32, R85, 0x4, R104.reuse ;  /* 0x0000000455207825 */ /* 0x100fe400078e0068 */
[----:B------:R-:W5:Y:S02]  /*0e90*/  LDG.E R31, desc[UR36][R30.64] ;  /* 0x000000241e1f7981 */ /* 0x000f64000c1e1900 */
[----:B------:R-:W-:-:S02]  /*0ea0*/  IMAD.WIDE.U32 R34, R84, 0x4, R104 ;  /* 0x0000000454227825 */ /* 0x000fc400078e0068 */
[----:B------:R-:W5:Y:S02]  /*0eb0*/  LDG.E R33, desc[UR36][R32.64] ;  /* 0x0000002420217981 */ /* 0x000f64000c1e1900 */
[--C-:B-1----:R-:W-:Y:S02]  /*0ec0*/  IMAD.WIDE.U32 R20, R83, 0x4, R104.reuse ;  /* 0x0000000453147825 */ /* 0x102fe400078e0068 */
[----:B------:R-:W5:Y:S02]  /*0ed0*/  LDG.E R35, desc[UR36][R34.64] ;  /* 0x0000002422237981 */ /* 0x000f64000c1e1900 */
[--C-:B------:R-:W-:Y:S02]  /*0ee0*/  IMAD.WIDE.U32 R22, R82, 0x4, R104.reuse ;  /* 0x0000000452167825 */ /* 0x100fe400078e0068 */
[----:B------:R-:W5:Y:S02]  /*0ef0*/  LDG.E R21, desc[UR36][R20.64] ;  /* 0x0000002414157981 */ /* 0x000f64000c1e1900 */
[----:B------:R-:W-:-:S02]  /*0f00*/  IMAD.WIDE.U32 R24, R81, 0x4, R104 ;  /* 0x0000000451187825 */ /* 0x000fc400078e0068 */
[----:B------:R-:W5:Y:S02]  /*0f10*/  LDG.E R23, desc[UR36][R22.64] ;  /* 0x0000002416177981 */ /* 0x000f64000c1e1900 */
[--C-:B------:R-:W-:Y:S02]  /*0f20*/  IMAD.WIDE.U32 R26, R80, 0x4, R104.reuse ;  /* 0x00000004501a7825 */ /* 0x100fe400078e0068 */
[----:B------:R-:W5:Y:S02]  /*0f30*/  LDG.E R25, desc[UR36][R24.64] ;  /* 0x0000002418197981 */ /* 0x000f64000c1e1900 */
[----:B------:R-:W-:Y:S02]  /*0f40*/  IMAD.WIDE.U32 R28, R79, 0x4, R104 ;  /* 0x000000044f1c7825 */ /* 0x000fe400078e0068 */
[----:B------:R-:W5:Y:S04]  /*0f50*/  LDG.E R27, desc[UR36][R26.64] ;  /* 0x000000241a1b7981 */ /* 0x000f68000c1e1900 */
[----:B------:R-:W5:Y:S01]  /*0f60*/  LDG.E R29, desc[UR36][R28.64] ;  /* 0x000000241c1d7981 */ /* 0x000f62000c1e1900 */
[----:B------:R-:W-:Y:S05]  /*0f70*/  WARPSYNC.ALL ;  /* 0x0000000000007948 */ /* 0x000fea0003800000 */
[----:B------:R-:W0:Y:S01]  /*0f80*/  LDCU UR4, c[0x0][0x384] ;  /* 0x00007080ff0477ac */ /* 0x000e220008000800 */
[----:B------:R-:W-:Y:S01]  /*0f90*/  IADD3 R107, PT, PT, R107, 0x40, RZ ;  /* 0x000000406b6b7810 */ /* 0x000fe20007ffe0ff */
[----:B------:R-:W-:Y:S01]  /*0fa0*/  BSSY.RECONVERGENT B0, `(.L_x_5) ;  /* 0x00000af000007945 */ /* 0x000fe20003800200 */
[----:B------:R-:W-:-:S02]  /*0fb0*/  IADD3 R106, PT, PT, R74, R109, RZ ;  /* 0x0000006d4a6a7210 */ /* 0x000fc40007ffe0ff */
[----:B------:R-:W-:Y:S02]  /*0fc0*/  MOV R108, R75 ;  /* 0x0000004b006c7202 */ /* 0x000fe40000000f00 */
[----:B0-----:R-:W-:-:S04]  /*0fd0*/  MOV R102, UR4 ;  /* 0x0000000400667c02 */ /* 0x001fc80008000f00 */
[----:B------:R-:W-:Y:S01]  /*0fe0*/  ISETP.GE.AND P1, PT, R107, R102, PT ;  /* 0x000000666b00720c */ /* 0x000fe20003f26270 */
[----:B--2---:R-:W-:Y:S04]  /*0ff0*/  STS [R94], R47 ;  /* 0x0000002f5e007388 */ /* 0x004fe80000000800 */
[----:B---3--:R-:W-:Y:S04]  /*1000*/  STS [R94+0x410], R65 ;  /* 0x000410415e007388 */ /* 0x008fe80000000800 */
[----:B----4-:R-:W-:Y:S04]  /*1010*/  STS [R94+0x820], R67 ;  /* 0x000820435e007388 */ /* 0x010fe80000000800 */
[----:B-----5:R-:W-:Y:S04]  /*1020*/  STS [R94+0xc30], R69 ;  /* 0x000c30455e007388 */ /* 0x020fe80000000800 */
[----:B------:R-:W-:Y:S04]  /*1030*/  STS [R94+0x1040], R71 ;  /* 0x001040475e007388 */ /* 0x000fe80000000800 */
        /* <DEDUP_REMOVED lines=10> */
[----:B------:R1:W-:Y:S01]  /*10e0*/  STS [R94+0x3cf0], R29 ;  /* 0x003cf01d5e007388 */ /* 0x0003e20000000800 */
[----:B0-----:R-:W-:Y:S01]  /*10f0*/  MOV R111, 0x8000 ;  /* 0x00008000006f7802 */ /* 0x001fe20000000f00 */
[----:B------:R-:W-:Y:S06]  /*1100*/  BAR.SYNC.DEFER_BLOCKING 0x0 ;  /* 0x0000000000007b1d */ /* 0x000fec0000010000 */
.L_x_6:
[----:B------:R-:W-:Y:S01]  /*1110*/  IADD3 R110, PT, PT, R106, R111, RZ ;  /* 0x0000006f6a6e7210 */ /* 0x000fe20007ffe0ff */
[----:B------:R-:W-:Y:S01]  /*1120*/  LDS.128 R68, [R108+-0x310] ;  /* 0xfffcf0006c447984 */ /* 0x000fe20000000c00 */
[----:B------:R-:W-:-:S03]  /*1130*/  IADD3 R111, PT, PT, R111, 0x20, RZ ;  /* 0x000000206f6f7810 */ /* 0x000fc60007ffe0ff */
[----:B-1----:R-:W0:Y:S01]  /*1140*/  LDS.128 R24, [R110+-0x8200] ;  /* 0xff7e00006e187984 */ /* 0x002e220000000c00 */
[----:B------:R-:W-:-:S03]  /*1150*/  ISETP.NE.AND P0, PT, R111, 0x8100, PT ;  /* 0x000081006f00780c */ /* 0x000fc60003f05270 */
[----:B------:R-:W1:Y:S04]  /*1160*/  LDS.64 R36, [R108+-0x108] ;  /* 0xfffef8006c247984 */ /* 0x000e680000000a00 */
[----:B------:R-:W2:Y:S04]  /*1170*/  LDS.128 R28, [R110+-0x8000] ;  /* 0xff8000006e1c7984 */ /* 0x000ea80000000c00 */
[----:B------:R-:W3:Y:S04]  /*1180*/  LDS.128 R32, [R110+-0x7f00] ;  /* 0xff8100006e207984 */ /* 0x000ee80000000c00 */
[----:B------:R-:W4:Y:S04]  /*1190*/  LDS.128 R64, [R108+-0x210] ;  /* 0xfffdf0006c407984 */ /* 0x000f280000000c00 */
[----:B------:R-:W5:Y:S04]  /*11a0*/  LDS R47, [R108+-0x4] ;  /* 0xfffffc006c2f7984 */ /* 0x000f680000000800 */
[----:B------:R-:W5:Y:S01]  /*11b0*/  LDS.128 R20, [R110+-0x8100] ;  /* 0xff7f00006e147984 */ /* 0x000f620000000c00 */
[C---:B0-----:R-:W-:Y:S01]  /*11c0*/  FFMA R52, R24.reuse, R68, R49 ;  /* 0x0000004418347223 */ /* 0x041fe20000000031 */
[----:B-1----:R-:W-:-:S02]  /*11d0*/  FFMA R48, R24, R36, R61 ;  /* 0x0000002418307223 */ /* 0x002fc4000000003d */
[----:B------:R-:W0:Y:S01]  /*11e0*/  LDS.128 R60, [R108] ;  /* 0x000000006c3c7984 */ /* 0x000e220000000c00 */
[-C--:B--2---:R-:W-:Y:S01]  /*11f0*/  FFMA R56, R28, R68.reuse, R39 ;  /* 0x000000441c387223 */ /* 0x084fe20000000027 */
[C---:B------:R-:W-:Y:S01]  /*1200*/  FFMA R39, R25.reuse, R69, R52 ;  /* 0x0000004519277223 */ /* 0x040fe20000000034 */
[----:B------:R-:W-:Y:S01]  /*1210*/  FFMA R115, R25, R37, R48 ;  /* 0x0000002519737223 */ /* 0x000fe20000000030 */
[----:B---3--:R-:W-:Y:S02]  /*1220*/  FFMA R58, R32, R68, R45 ;  /* 0x00000044203a7223 */ /* 0x008fe4000000002d */
[----:B------:R-:W-:Y:S01]  /*1230*/  FFMA R114, R26, R70, R39 ;  /* 0x000000461a727223 */ /* 0x000fe20000000027 */
[-C--:B----4-:R-:W-:Y:S01]  /*1240*/  FFMA R50, R24, R65.reuse, R51 ;  /* 0x0000004118327223 */ /* 0x090fe20000000033 */
[----:B------:R-:W-:Y:S01]  /*1250*/  FFMA R44, R28, R65, R44 ;  /* 0x000000411c2c7223 */ /* 0x000fe2000000002c */
[----:B------:R-:W-:Y:S01]  /*1260*/  FFMA R125, R33, R69, R58 ;  /* 0x00000045217d7223 */ /* 0x000fe2000000003a */
[----:B------:R-:W-:Y:S01]  /*1270*/  FFMA R46, R32, R65, R46 ;  /* 0x00000041202e7223 */ /* 0x000fe2000000002e */
[----:B-----5:R-:W-:Y:S01]  /*1280*/  FFMA R64, R24, R47, R53 ;  /* 0x0000002f18407223 */ /* 0x020fe20000000035 */
[----:B------:R-:W-:Y:S01]  /*1290*/  FFMA R123, R25, R66, R50 ;  /* 0x00000042197b7223 */ /* 0x000fe20000000032 */
[----:B------:R-:W-:Y:S01]  /*12a0*/  FFMA R114, R27, R71, R114 ;  /* 0x000000471b727223 */ /* 0x000fe20000000072 */
[----:B------:R-:W-:Y:S01]  /*12b0*/  LDS.128 R48, [R110+-0x81f0] ;  /* 0xff7e10006e307984 */ /* 0x000fe20000000c00 */
[C---:B------:R-:W-:Y:S01]  /*12c0*/  FFMA R24, R20.reuse, R47, R40 ;  /* 0x0000002f14187223 */ /* 0x040fe20000000028 */
[C---:B------:R-:W-:Y:S01]  /*12d0*/  FFMA R54, R20.reuse, R68, R41 ;  /* 0x0000004414367223 */ /* 0x040fe20000000029 */
[----:B------:R-:W-:Y:S01]  /*12e0*/  FFMA R42, R20, R65, R42 ;  /* 0x00000041142a7223 */ /* 0x000fe2000000002a */
[-C--:B------:R-:W-:Y:S01]  /*12f0*/  FFMA R40, R28, R36.reuse, R57 ;  /* 0x000000241c287223 */ /* 0x080fe20000000039 */
[-C--:B------:R-:W-:Y:S01]  /*1300*/  FFMA R20, R20, R36.reuse, R55 ;  /* 0x0000002414147223 */ /* 0x080fe20000000037 */
[-C--:B------:R-:W-:Y:S01]  /*1310*/  FFMA R28, R28, R47.reuse, R43 ;  /* 0x0000002f1c1c7223 */ /* 0x080fe2000000002b */
[C---:B------:R-:W-:Y:S01]  /*1320*/  FFMA R68, R32.reuse, R47, R38 ;  /* 0x0000002f20447223 */ /* 0x040fe20000000026 */
[----:B------:R-:W-:Y:S01]  /*1330*/  FFMA R36, R32, R36, R59 ;  /* 0x0000002420247223 */ /* 0x000fe2000000003b */
[-C--:B------:R-:W-:Y:S01]  /*1340*/  FFMA R47, R29, R69.reuse, R56 ;  /* 0x000000451d2f7223 */ /* 0x080fe20000000038 */
[C---:B------:R-:W-:Y:S01]  /*1350*/  FFMA R45, R21.reuse, R69, R54 ;  /* 0x00000045152d7223 */ /* 0x040fe20000000036 */
[----:B------:R-:W1:Y:S01]  /*1360*/  LDS.128 R56, [R108+-0x100] ;  /* 0xffff00006c387984 */ /* 0x000e620000000c00 */
[-C--:B------:R-:W-:Y:S01]  /*1370*/  FFMA R65, R21, R66.reuse, R42 ;  /* 0x0000004215417223 */ /* 0x080fe2000000002a */
[CC--:B------:R-:W-:Y:S01]  /*1380*/  FFMA R113, R29.reuse, R37.reuse, R40 ;  /* 0x000000251d717223 */ /* 0x0c0fe20000000028 */
[-C--:B------:R-:W-:Y:S01]  /*1390*/  FFMA R69, R29, R66.reuse, R44 ;  /* 0x000000421d457223 */ /* 0x080fe2000000002c */
[----:B------:R-:W2:Y:S01]  /*13a0*/  LDS.128 R52, [R108+-0x200] ;  /* 0xfffe00006c347984 */ /* 0x000ea20000000c00 */
[----:B------:R-:W-:Y:S01]  /*13b0*/  FFMA R121, R33, R66, R46 ;  /* 0x0000004221797223 */ /* 0x000fe2000000002e */
[-C--:B------:R-:W-:Y:S01]  /*13c0*/  FFMA R117, R21, R37.reuse, R20 ;  /* 0x0000002515757223 */ /* 0x080fe20000000014 */
[----:B------:R-:W-:Y:S01]  /*13d0*/  FFMA R119, R33, R37, R36 ;  /* 0x0000002521777223 */ /* 0x000fe20000000024 */
[----:B------:R-:W3:Y:S01]  /*13e0*/  LDS.128 R40, [R108+-0x300] ;  /* 0xfffd00006c287984 */ /* 0x000ee20000000c00 */
[-C--:B------:R-:W-:Y:S01]  /*13f0*/  FFMA R112, R22, R70.reuse, R45 ;  /* 0x0000004616707223 */ /* 0x080fe2000000002d */
[-C--:B------:R-:W-:Y:S01]  /*1400*/  FFMA R66, R30, R70.reuse, R47 ;  /* 0x000000461e427223 */ /* 0x080fe2000000002f */
[----:B------:R-:W-:Y:S01]  /*1410*/  FFMA R70, R34, R70, R125 ;  /* 0x0000004622467223 */ /* 0x000fe2000000007d */
[----:B------:R-:W4:Y:S01]  /*1420*/  LDS.128 R36, [R108+0x10] ;  /* 0x000010006c247984 */ /* 0x000f220000000c00 */
[-C--:B0-----:R-:W-:Y:S01]  /*1430*/  FFMA R25, R25, R60.reuse, R64 ;  /* 0x0000003c19197223 */ /* 0x081fe20000000040 */
[-C--:B------:R-:W-:Y:S01]  /*1440*/  FFMA R21, R21, R60.reuse, R24 ;  /* 0x0000003c15157223 */ /* 0x080fe20000000018 */
[-C--:B------:R-:W-:Y:S01]  /*1450*/  FFMA R29, R29, R60.reuse, R28 ;  /* 0x0000003c1d1d7223 */ /* 0x080fe2000000001c */
[----:B------:R-:W0:Y:S01]  /*1460*/  LDS.128 R44, [R110+-0x80f0] ;  /* 0xff7f10006e2c7984 */ /* 0x000e220000000c00 */
[----:B------:R-:W-:Y:S01]  /*1470*/  FFMA R33, R33, R60, R68 ;  /* 0x0000003c21217223 */ /* 0x000fe20000000044 */
[C---:B------:R-:W-:Y:S01]  /*1480*/  FFMA R123, R26.reuse, R67, R123 ;  /* 0x000000431a7b7223 */ /* 0x040fe2000000007b */
[----:B------:R-:W-:Y:S01]  /*1490*/  FFMA R60, R26, R61, R25 ;  /* 0x0000003d1a3c7223 */ /* 0x000fe20000000019 */
[-C--:B------:R-:W-:Y:S01]  /*14a0*/  FFMA R116, R34, R67.reuse, R121 ;  /* 0x0000004322747223 */ /* 0x080fe20000000079 */
[-C--:B------:R-:W-:Y:S01]  /*14b0*/  FFMA R20, R22, R67.reuse, R65 ;  /* 0x0000004316147223 */ /* 0x080fe20000000041 */
[----:B------:R-:W-:Y:S01]  /*14c0*/  FFMA R32, R30, R67, R69 ;  /* 0x000000431e207223 */ /* 0x000fe20000000045 */
[----:B------:R-:W-:Y:S01]  /*14d0*/  FFMA R121, R31, R71, R66 ;  /* 0x000000471f797223 */ /* 0x000fe20000000042 */
[----:B------:R-:W-:Y:S01]  /*14e0*/  FFMA R28, R22, R61, R21 ;  /* 0x0000003d161c7223 */ /* 0x000fe20000000015 */
[-C--:B------:R-:W-:Y:S01]  /*14f0*/  FFMA R112, R23, R71.reuse, R112 ;  /* 0x0000004717707223 */ /* 0x080fe20000000070 */
[----:B------:R-:W-:Y:S01]  /*1500*/  FFMA R125, R35, R71, R70 ;  /* 0x00000047237d7223 */ /* 0x000fe20000000046 */
[----:B------:R-:W5:Y:S01]  /*1510*/  LDS.128 R64, [R110+-0x7ff0] ;  /* 0xff8010006e407984 */ /* 0x000f620000000c00 */
[-C--:B------:R-:W-:Y:S01]  /*1520*/  FFMA R60, R27, R62.reuse, R60 ;  /* 0x0000003e1b3c7223 */ /* 0x080fe2000000003c */
[-C--:B------:R-:W-:Y:S01]  /*1530*/  FFMA R24, R30, R61.reuse, R29 ;  /* 0x0000003d1e187223 */ /* 0x080fe2000000001d */
[----:B------:R-:W-:Y:S01]  /*1540*/  FFMA R118, R34, R61, R33 ;  /* 0x0000003d22767223 */ /* 0x000fe20000000021 */
[----:B------:R-:W5:Y:S01]  /*1550*/  LDS.128 R68, [R110+-0x7ef0] ;  /* 0xff8110006e447984 */ /* 0x000f620000000c00 */
[-C--:B------:R-:W-:Y:S01]  /*1560*/  FFMA R28, R23, R62.reuse, R28 ;  /* 0x0000003e171c7223 */ /* 0x080fe2000000001c */
[-C--:B------:R-:W-:Y:S01]  /*1570*/  FFMA R24, R31, R62.reuse, R24 ;  /* 0x0000003e1f187223 */ /* 0x080fe20000000018 */
[----:B------:R-:W-:Y:S01]  /*1580*/  FFMA R62, R35, R62, R118 ;  /* 0x0000003e233e7223 */ /* 0x000fe20000000076 */
[C---:B-1----:R-:W-:Y:S01]  /*1590*/  FFMA R26, R56.reuse, R26, R115 ;  /* 0x0000001a381a7223 */ /* 0x042fe20000000073 */
[C---:B------:R-:W-:Y:S01]  /*15a0*/  FFMA R22, R56.reuse, R22, R117 ;  /* 0x0000001638167223 */ /* 0x040fe20000000075 */
[C---:B------:R-:W-:Y:S01]  /*15b0*/  FFMA R30, R56.reuse, R30, R113 ;  /* 0x0000001e381e7223 */ /* 0x040fe20000000071 */
[----:B------:R-:W-:Y:S01]  /*15c0*/  FFMA R34, R56, R34, R119 ;  /* 0x0000002238227223 */ /* 0x000fe20000000077 */
[CC--:B------:R-:W-:Y:S01]  /*15d0*/  FFMA R21, R57.reuse, R27.reuse, R26 ;  /* 0x0000001b39157223 */ /* 0x0c0fe2000000001a */
[C---:B--2---:R-:W-:Y:S01]  /*15e0*/  FFMA R123, R52.reuse, R27, R123 ;  /* 0x0000001b347b7223 */ /* 0x044fe2000000007b */
[CC--:B------:R-:W-:Y:S01]  /*15f0*/  FFMA R33, R57.reuse, R23.reuse, R22 ;  /* 0x0000001739217223 */ /* 0x0c0fe20000000016 */
[----:B------:R-:W-:Y:S01]  /*1600*/  FFMA R20, R52, R23, R20 ;  /* 0x0000001734147223 */ /* 0x000fe20000000014 */
[C---:B------:R-:W-:Y:S01]  /*1610*/  FFMA R26, R48.reuse, R58, R21 ;  /* 0x0000003a301a7223 */ /* 0x040fe20000000015 */
[C---:B------:R-:W-:Y:S01]  /*1620*/  FFMA R22, R48.reuse, R53, R123 ;  /* 0x0000003530167223 */ /* 0x040fe2000000007b */
[C---:B---3--:R-:W-:Y:S01]  /*1630*/  FFMA R114, R48.reuse, R40, R114 ;  /* 0x0000002830727223 */ /* 0x048fe20000000072 */
[----:B------:R-:W-:Y:S01]  /*1640*/  FFMA R21, R48, R63, R60 ;  /* 0x0000003f30157223 */ /* 0x000fe2000000003c */
[-C--:B------:R-:W-:Y:S01]  /*1650*/  FFMA R25, R57, R31.reuse, R30 ;  /* 0x0000001f39197223 */ /* 0x080fe2000000001e */
[----:B------:R-:W-:Y:S01]  /*1660*/  FFMA R32, R52, R31, R32 ;  /* 0x0000001f34207223 */ /* 0x000fe20000000020 */
[C---:B------:R-:W-:Y:S01]  /*1670*/  FFMA R29, R49.reuse, R54, R22 ;  /* 0x00000036311d7223 */ /* 0x040fe20000000016 */
[C---:B------:R-:W-:Y:S01]  /*1680*/  FFMA R23, R49.reuse, R59, R26 ;  /* 0x0000003b31177223 */ /* 0x040fe2000000001a */
[C---:B------:R-:W-:Y:S01]  /*1690*/  FFMA R31, R49.reuse, R41, R114 ;  /* 0x00000029311f7223 */ /* 0x040fe20000000072 */
[----:B----4-:R-:W-:Y:S01]  /*16a0*/  FFMA R49, R49, R36, R21 ;  /* 0x0000002431317223 */ /* 0x010fe20000000015 */
[C---:B0-----:R-:W-:Y:S01]  /*16b0*/  FFMA R27, R44.reuse, R53, R20 ;  /* 0x000000352c1b7223 */ /* 0x041fe20000000014 */
[----:B------:R-:W-:Y:S01]  /*16c0*/  FFMA R22, R44, R58, R33 ;  /* 0x0000003a2c167223 */ /* 0x000fe20000000021 */
[----:B------:R-:W0:Y:S01]  /*16d0*/  LDS.64 R20, [R108+-0xf0] ;  /* 0xffff10006c147984 */ /* 0x000e220000000a00 */
[----:B------:R-:W-:Y:S01]  /*16e0*/  FFMA R57, R57, R35, R34 ;  /* 0x0000002339397223 */ /* 0x000fe20000000022 */
[C---:B------:R-:W-:Y:S01]  /*16f0*/  FFMA R33, R45.reuse, R54, R27 ;  /* 0x000000362d217223 */ /* 0x040fe2000000001b */
[C---:B------:R-:W-:Y:S01]  /*1700*/  FFMA R27, R45.reuse, R59, R22 ;  /* 0x0000003b2d1b7223 */ /* 0x040fe20000000016 */
[----:B------:R-:W-:Y:S01]  /*1710*/  FFMA R116, R52, R35, R116 ;  /* 0x0000002334747223 */ /* 0x000fe20000000074 */
[----:B------:R-:W1:Y:S01]  /*1720*/  LDS R22, [R108+-0x1f0] ;  /* 0xfffe10006c167984 */ /* 0x000e620000000800 */
[CC--:B------:R-:W-:Y:S01]  /*1730*/  FFMA R112, R44.reuse, R40.reuse, R112 ;  /* 0x000000282c707223 */ /* 0x0c0fe20000000070 */
[-C--:B------:R-:W-:Y:S01]  /*1740*/  FFMA R35, R44, R63.reuse, R28 ;  /* 0x0000003f2c237223 */ /* 0x080fe2000000001c */
[C---:B-----5:R-:W-:Y:S01]  /*1750*/  FFMA R26, R64.reuse, R40, R121 ;  /* 0x00000028401a7223 */ /* 0x060fe20000000079 */
[----:B------:R-:W-:Y:S01]  /*1760*/  FFMA R39, R64, R63, R24 ;  /* 0x0000003f40277223 */ /* 0x000fe20000000018 */
[C---:B------:R-:W-:Y:S01]  /*1770*/  FFMA R61, R45.reuse, R41, R112 ;  /* 0x000000292d3d7223 */ /* 0x040fe20000000070 */
[----:B------:R-:W-:Y:S01]  /*1780*/  FFMA R45, R45, R36, R35 ;  /* 0x000000242d2d7223 */ /* 0x000fe20000000023 */
[----:B------:R-:W-:Y:S01]  /*1790*/  FFMA R40, R68, R40, R125 ;  /* 0x0000002844287223 */ /* 0x000fe2000000007d */
[C---:B------:R-:W-:Y:S01]  /*17a0*/  FFMA R35, R64.reuse, R53, R32 ;  /* 0x0000003540237223 */ /* 0x040fe20000000020 */
[-C--:B------:R-:W-:Y:S01]  /*17b0*/  FFMA R28, R64, R58.reuse, R25 ;  /* 0x0000003a401c7223 */ /* 0x080fe20000000019 */
[----:B------:R-:W-:Y:S01]  /*17c0*/  FFMA R113, R65, R41, R26 ;  /* 0x0000002941717223 */ /* 0x000fe2000000001a */
[C---:B------:R-:W-:Y:S01]  /*17d0*/  FFMA R53, R68.reuse, R53, R116 ;  /* 0x0000003544357223 */ /* 0x040fe20000000074 */
[C---:B------:R-:W-:Y:S01]  /*17e0*/  FFMA R58, R68.reuse, R58, R57 ;  /* 0x0000003a443a7223 */ /* 0x040fe20000000039 */
[----:B------:R-:W-:Y:S01]  /*17f0*/  FFMA R63, R68, R63, R62 ;  /* 0x0000003f443f7223 */ /* 0x000fe2000000003e */
[----:B------:R-:W-:Y:S01]  /*1800*/  FFMA R41, R69, R41, R40 ;  /* 0x0000002945297223 */ /* 0x000fe20000000028 */
[C---:B------:R-:W-:Y:S01]  /*1810*/  FFMA R35, R65.reuse, R54, R35 ;  /* 0x0000003641237223 */ /* 0x040fe20000000023 */
[C---:B------:R-:W-:Y:S01]  /*1820*/  FFMA R39, R65.reuse, R36, R39 ;  /* 0x0000002441277223 */ /* 0x040fe20000000027 */
[-C--:B------:R-:W-:Y:S01]  /*1830*/  FFMA R25, R65, R59.reuse, R28 ;  /* 0x0000003b41197223 */ /* 0x080fe2000000001c */
[C---:B------:R-:W-:Y:S01]  /*1840*/  FFMA R53, R69.reuse, R54, R53 ;  /* 0x0000003645357223 */ /* 0x040fe20000000035 */
[C---:B------:R-:W-:Y:S01]  /*1850*/  FFMA R59, R69.reuse, R59, R58 ;  /* 0x0000003b453b7223 */ /* 0x040fe2000000003a */
[----:B------:R-:W-:Y:S01]  /*1860*/  FFMA R63, R69, R36, R63 ;  /* 0x00000024453f7223 */ /* 0x000fe2000000003f */
[-C--:B------:R-:W-:Y:S01]  /*1870*/  FFMA R24, R50, R42.reuse, R31 ;  /* 0x0000002a32187223 */ /* 0x080fe2000000001f */
[-C--:B------:R-:W-:Y:S01]  /*1880*/  FFMA R28, R46, R42.reuse, R61 ;  /* 0x0000002a2e1c7223 */ /* 0x080fe2000000003d */
[-C--:B------:R-:W-:Y:S01]  /*1890*/  FFMA R30, R66, R42.reuse, R113 ;  /* 0x0000002a421e7223 */ /* 0x080fe20000000071 */
[----:B------:R-:W-:Y:S01]  /*18a0*/  FFMA R34, R70, R42, R41 ;  /* 0x0000002a46227223 */ /* 0x000fe20000000029 */
[-C--:B------:R-:W-:Y:S01]  /*18b0*/  FFMA R29, R50, R55.reuse, R29 ;  /* 0x00000037321d7223 */ /* 0x080fe2000000001d */
[-C--:B------:R-:W-:Y:S01]  /*18c0*/  FFMA R42, R46, R55.reuse, R33 ;  /* 0x000000372e2a7223 */ /* 0x080fe20000000021 */
[----:B------:R-:W-:Y:S01]  /*18d0*/  FFMA R44, R66, R55, R35 ;  /* 0x00000037422c7223 */ /* 0x000fe20000000023 */
[-C--:B------:R-:W-:Y:S01]  /*18e0*/  FFMA R26, R50, R37.reuse, R49 ;  /* 0x00000025321a7223 */ /* 0x080fe20000000031 */
[-C--:B------:R-:W-:Y:S01]  /*18f0*/  FFMA R40, R46, R37.reuse, R45 ;  /* 0x000000252e287223 */ /* 0x080fe2000000002d */
[----:B------:R-:W-:Y:S01]  /*1900*/  FFMA R32, R66, R37, R39 ;  /* 0x0000002542207223 */ /* 0x000fe20000000027 */
[C---:B------:R-:W-:Y:S01]  /*1910*/  FFMA R36, R70.reuse, R55, R53 ;  /* 0x0000003746247223 */ /* 0x040fe20000000035 */
[----:B------:R-:W-:Y:S01]  /*1920*/  FFMA R48, R70, R37, R63 ;  /* 0x0000002546307223 */ /* 0x000fe2000000003f */
[-C--:B------:R-:W-:Y:S01]  /*1930*/  FFMA R49, R51, R43.reuse, R24 ;  /* 0x0000002b33317223 */ /* 0x080fe20000000018 */
[-C--:B------:R-:W-:Y:S01]  /*1940*/  FFMA R41, R47, R43.reuse, R28 ;  /* 0x0000002b2f297223 */ /* 0x080fe2000000001c */
[C---:B0-----:R-:W-:Y:S01]  /*1950*/  FFMA R50, R20.reuse, R50, R23 ;  /* 0x0000003214327223 */ /* 0x041fe20000000017 */
[C---:B------:R-:W-:Y:S01]  /*1960*/  FFMA R46, R20.reuse, R46, R27 ;  /* 0x0000002e142e7223 */ /* 0x040fe2000000001b */
[C---:B------:R-:W-:Y:S01]  /*1970*/  FFMA R66, R20.reuse, R66, R25 ;  /* 0x0000004214427223 */ /* 0x040fe20000000019 */
[----:B------:R-:W-:Y:S01]  /*1980*/  FFMA R20, R20, R70, R59 ;  /* 0x0000004614147223 */ /* 0x000fe2000000003b */
[-C--:B------:R-:W-:Y:S01]  /*1990*/  FFMA R39, R67, R43.reuse, R30 ;  /* 0x0000002b43277223 */ /* 0x080fe2000000001e */
[----:B------:R-:W-:Y:S01]  /*19a0*/  FFMA R45, R71, R43, R34 ;  /* 0x0000002b472d7223 */ /* 0x000fe20000000022 */
[-C--:B------:R-:W-:Y:S01]  /*19b0*/  FFMA R53, R51, R38.reuse, R26 ;  /* 0x0000002633357223 */ /* 0x080fe2000000001a */
[-C--:B------:R-:W-:Y:S01]  /*19c0*/  FFMA R40, R47, R38.reuse, R40 ;  /* 0x000000262f287223 */ /* 0x080fe20000000028 */
[-C--:B------:R-:W-:Y:S01]  /*19d0*/  FFMA R43, R67, R38.reuse, R32 ;  /* 0x00000026432b7223 */ /* 0x080fe20000000020 */
[C---:B------:R-:W-:Y:S01]  /*19e0*/  FFMA R61, R21.reuse, R51, R50 ;  /* 0x00000033153d7223 */ /* 0x040fe20000000032 */
[----:B------:R-:W-:Y:S01]  /*19f0*/  FFMA R55, R21, R47, R46 ;  /* 0x0000002f15377223 */ /* 0x000fe2000000002e */
[----:B------:R-:W-:Y:S01]  /*1a00*/  FFMA R38, R71, R38, R48 ;  /* 0x0000002647267223 */ /* 0x000fe20000000030 */
[C---:B------:R-:W-:Y:S01]  /*1a10*/  FFMA R57, R21.reuse, R67, R66 ;  /* 0x0000004315397223 */ /* 0x040fe20000000042 */
[----:B------:R-:W-:Y:S01]  /*1a20*/  FFMA R59, R21, R71, R20 ;  /* 0x00000047153b7223 */ /* 0x000fe20000000014 */
[C---:B-1----:R-:W-:Y:S01]  /*1a30*/  FFMA R51, R22.reuse, R51, R29 ;  /* 0x0000003316337223 */ /* 0x042fe2000000001d */
[C---:B------:R-:W-:Y:S01]  /*1a40*/  FFMA R42, R22.reuse, R47, R42 ;  /* 0x0000002f162a7223 */ /* 0x040fe2000000002a */
[C---:B------:R-:W-:Y:S01]  /*1a50*/  FFMA R44, R22.reuse, R67, R44 ;  /* 0x00000043162c7223 */ /* 0x040fe2000000002c */
[----:B------:R-:W-:Y:S01]  /*1a60*/  FFMA R46, R22, R71, R36 ;  /* 0x00000047162e7223 */ /* 0x000fe20000000024 */
[----:B------:R-:W-:Y:S01]  /*1a70*/  IADD3 R108, PT, PT, R108, 0x20, RZ ;  /* 0x000000206c6c7810 */ /* 0x000fe20007ffe0ff */
[----:B------:R-:W-:Y:S06]  /*1a80*/  @P0 BRA `(.L_x_6) ;  /* 0xfffffff400a00947 */ /* 0x000fec000383ffff */
[----:B------:R-:W-:Y:S05]  /*1a90*/  BSYNC.RECONVERGENT B0 ;  /* 0x0000000000007941 */ /* 0x000fea0003800200 */
.L_x_5:
[----:B------:R-:W-:Y:S01]  /*1aa0*/  BAR.SYNC.DEFER_BLOCKING 0x0 ;  /* 0x0000000000007b1d */ /* 0x000fe20000010000 */
[----:B------:R-:W-:Y:S02]  /*1ab0*/  IADD3 R104, P0, PT, R104, 0x100, RZ ;  /* 0x0000010068687810 */ /* 0x000fe40007f1e0ff */
[----:B------:R-:W-:Y:S02]  /*1ac0*/  IADD3 R109, PT, PT, R109, 0x4000, RZ ;  /* 0x000040006d6d7810 */ /* 0x000fe40007ffe0ff */
[----:B------:R-:W-:Y:S01]  /*1ad0*/  IADD3.X R105, PT, PT, RZ, R105, RZ, P0, !PT ;  /* 0x00000069ff697210 */ /* 0x000fe200007fe4ff */
[----:B------:R-:W-:Y:S08]  /*1ae0*/  @!P1 BRA `(.L_x_7) ;  /* 0xfffffff000a09947 */ /* 0x000ff0000383ffff */
.L_x_4:
[----:B------:R-:W-:Y:S01]  /*1af0*/  FSETP.GEU.AND P0, PT, R49, R51, PT ;  /* 0x000000333100720b */ /* 0x000fe20003f0e000 */
[----:B------:R-:W-:Y:S03]  /*1b00*/  BSSY.RECONVERGENT B0, `(.L_x_8) ;  /* 0x000000b000007945 */ /* 0x000fe60003800200 */
[----:B------:R-:W-:-:S04]  /*1b10*/  FSEL R20, R51, R49, !P0 ;  /* 0x0000003133147208 */ /* 0x000fc80004000000 */
[----:B------:R-:W-:-:S04]  /*1b20*/  FSETP.GEU.AND P0, PT, R20, R61, PT ;  /* 0x0000003d1400720b */ /* 0x000fc80003f0e000 */
[----:B------:R-:W-:-:S04]  /*1b30*/  FSEL R20, R61, R20, !P0 ;  /* 0x000000143d147208 */ /* 0x000fc80004000000 */
[----:B------:R-:W-:-:S04]  /*1b40*/  FSETP.GEU.AND P0, PT, R20, R53, PT ;  /* 0x000000351400720b */ /* 0x000fc80003f0e000 */
[----:B------:R-:W-:-:S04]  /*1b50*/  FSEL R21, R53, R20, !P0 ;  /* 0x0000001435157208 */ /* 0x000fc80004000000 */
[----:B------:R-:W-:-:S13]  /*1b60*/  FSETP.GE.AND P0, PT, R21, RZ, PT ;  /* 0x000000ff1500720b */ /* 0x000fda0003f06000 */
[----:B------:R-:W-:Y:S05]  /*1b70*/  @!P0 BRA `(.L_x_9) ;  /* 0x0000000000088947 */ /* 0x000fea0003800000 */
[----:B------:R1:W-:Y:S01]  /*1b80*/  ATOMS.MAX.S32 RZ, [R78+0x10100], R21 ;  /* 0x010100154eff738c */ /* 0x0003e20001000200 */
[----:B------:R-:W-:Y:S05]  /*1b90*/  BRA `(.L_x_10) ;  /* 0x0000000000047947 */ /* 0x000fea0003800000 */
.L_x_9:
[----:B------:R0:W-:Y:S02]  /*1ba0*/  ATOMS.MIN RZ, [R78+0x10100], R21 ;  /* 0x010100154eff738c */ /* 0x0001e40000800000 */
.L_x_10:
[----:B------:R-:W-:Y:S05]  /*1bb0*/  BSYNC.RECONVERGENT B0 ;  /* 0x0000000000007941 */ /* 0x000fea0003800200 */
.L_x_8:
[----:B------:R-:W-:Y:S01]  /*1bc0*/  FSETP.GEU.AND P0, PT, R41, R42, PT ;  /* 0x0000002a2900720b */ /* 0x000fe20003f0e000 */
[----:B------:R-:W-:Y:S03]  /*1bd0*/  BSSY.RECONVERGENT B0, `(.L_x_11) ;  /* 0x000000b000007945 */ /* 0x000fe60003800200 */
[----:B------:R-:W-:-:S04]  /*1be0*/  FSEL R20, R42, R41, !P0 ;  /* 0x000000292a147208 */ /* 0x000fc80004000000 */
[----:B------:R-:W-:-:S04]  /*1bf0*/  FSETP.GEU.AND P0, PT, R20, R55, PT ;  /* 0x000000371400720b */ /* 0x000fc80003f0e000 */
[----:B01----:R-:W-:-:S04]  /*1c00*/  FSEL R21, R55, R20, !P0 ;  /* 0x0000001437157208 */ /* 0x003fc80004000000 */
[----:B------:R-:W-:-:S04]  /*1c10*/  FSETP.GEU.AND P0, PT, R21, R40, PT ;  /* 0x000000281500720b */ /* 0x000fc80003f0e000 */
[----:B------:R-:W-:-:S04]  /*1c20*/  FSEL R21, R40, R21, !P0 ;  /* 0x0000001528157208 */ /* 0x000fc80004000000 */
[----:B------:R-:W-:-:S13]  /*1c30*/  FSETP.GE.AND P0, PT, R21, RZ, PT ;  /* 0x000000ff1500720b */ /* 0x000fda0003f06000 */
[----:B------:R-:W-:Y:S05]  /*1c40*/  @!P0 BRA `(.L_x_12) ;  /* 0x0000000000088947 */ /* 0x000fea0003800000 */
[----:B------:R1:W-:Y:S01]  /*1c50*/  ATOMS.MAX.S32 RZ, [R78+0x10104], R21 ;  /* 0x010104154eff738c */ /* 0x0003e20001000200 */
[----:B------:R-:W-:Y:S05]  /*1c60*/  BRA `(.L_x_13) ;  /* 0x0000000000047947 */ /* 0x000fea0003800000 */
.L_x_12:
[----:B------:R0:W-:Y:S02]  /*1c70*/  ATOMS.MIN RZ, [R78+0x10104], R21 ;  /* 0x010104154eff738c */ /* 0x0001e40000800000 */
.L_x_13:
[----:B------:R-:W-:Y:S05]  /*1c80*/  BSYNC.RECONVERGENT B0 ;  /* 0x0000000000007941 */ /* 0x000fea0003800200 */
.L_x_11:
[----:B------:R-:W-:Y:S01]  /*1c90*/  FSETP.GEU.AND P0, PT, R39, R44, PT ;  /* 0x0000002c2700720b */ /* 0x000fe20003f0e000 */
[----:B------:R-:W-:Y:S03]  /*1ca0*/  BSSY.RECONVERGENT B0, `(.L_x_14) ;  /* 0x000000b000007945 */ /* 0x000fe60003800200 */
[----:B------:R-:W-:-:S04]  /*1cb0*/  FSEL R20, R44, R39, !P0 ;  /* 0x000000272c147208 */ /* 0x000fc80004000000 */
[----:B------:R-:W-:-:S04]  /*1cc0*/  FSETP.GEU.AND P0, PT, R20, R57, PT ;  /* 0x000000391400720b */ /* 0x000fc80003f0e000 */
[----:B------:R-:W-:-:S04]  /*1cd0*/  FSEL R20, R57, R20, !P0 ;  /* 0x0000001439147208 */ /* 0x000fc80004000000 */
[----:B------:R-:W-:-:S04]  /*1ce0*/  FSETP.GEU.AND P0, PT, R20, R43, PT ;  /* 0x0000002b1400720b */ /* 0x000fc80003f0e000 */
[----:B01----:R-:W-:-:S04]  /*1cf0*/  FSEL R21, R43, R20, !P0 ;  /* 0x000000142b157208 */ /* 0x003fc80004000000 */
[----:B------:R-:W-:-:S13]  /*1d00*/  FSETP.GE.AND P0, PT, R21, RZ, PT ;  /* 0x000000ff1500720b */ /* 0x000fda0003f06000 */
[----:B------:R-:W-:Y:S05]  /*1d10*/  @!P0 BRA `(.L_x_15) ;  /* 0x0000000000088947 */ /* 0x000fea0003800000 */
[----:B------:R1:W-:Y:S01]  /*1d20*/  ATOMS.MAX.S32 RZ, [R78+0x10108], R21 ;  /* 0x010108154eff738c */ /* 0x0003e20001000200 */
[----:B------:R-:W-:Y:S05]  /*1d30*/  BRA `(.L_x_16) ;  /* 0x0000000000047947 */ /* 0x000fea0003800000 */
.L_x_15:
[----:B------:R0:W-:Y:S02]  /*1d40*/  ATOMS.MIN RZ, [R78+0x10108], R21 ;  /* 0x010108154eff738c */ /* 0x0001e40000800000 */
.L_x_16:
[----:B------:R-:W-:Y:S05]  /*1d50*/  BSYNC.RECONVERGENT B0 ;  /* 0x0000000000007941 */ /* 0x000fea0003800200 */
.L_x_14:
[----:B------:R-:W-:-:S04]  /*1d60*/  FSETP.GEU.AND P0, PT, R45, R46, PT ;  /* 0x0000002e2d00720b */ /* 0x000fc80003f0e000 */
        /* <DEDUP_REMOVED lines=9> */
.L_x_17:
[----:B------:R0:W-:Y:S02]  /*1e00*/  ATOMS.MIN RZ, [R78+0x1010c], R21 ;  /* 0x01010c154eff738c */ /* 0x0001e40000800000 */
.L_x_18:
[----:B------:R-:W-:Y:S05]  /*1e10*/  WARPSYNC.ALL ;  /* 0x0000000000007948 */ /* 0x000fea0003800000 */
[----:B------:R-:W-:Y:S01]  /*1e20*/  ISETP.GT.U32.AND P0, PT, R0, 0x3f, PT ;  /* 0x0000003f0000780c */ /* 0x000fe20003f04070 */
[----:B------:R-:W-:Y:S01]  /*1e30*/  BAR.SYNC.DEFER_BLOCKING 0x0 ;  /* 0x0000000000007b1d */ /* 0x000fe20000010000 */
[----:B------:R-:W-:Y:S01]  /*1e40*/  HFMA2 R24, -RZ, RZ, 0.96630859375, -0.0022525787353515625 ;  /* 0x3bbb989dff187431 */ /* 0x000fe200000001ff */
[----:B------:R-:W-:-:S04]  /*1e50*/  MOV R25, 0x437c0000 ;  /* 0x437c000000197802 */ /* 0x000fc80000000f00 */
[----:B------:R-:W-:Y:S01]  /*1e60*/  BSSY.RECONVERGENT B0, `(.L_x_19) ;  /* 0x00000c6000007945 */ /* 0x000fe20003800200 */
[----:B01----:R-:W0:Y:S02]  /*1e70*/  LDS.128 R20, [R78+0x10100] ;  /* 0x010100004e147984 */ /* 0x003e240000000c00 */
[C---:B0-----:R-:W-:Y:S01]  /*1e80*/  FADD R61, -R20.reuse, R61 ;  /* 0x0000003d143d7221 */ /* 0x041fe20000000100 */
[C---:B------:R-:W-:Y:S01]  /*1e90*/  FADD R49, -R20.reuse, R49 ;  /* 0x0000003114317221 */ /* 0x040fe20000000100 */
[C---:B------:R-:W-:Y:S01]  /*1ea0*/  FADD R51, -R20.reuse, R51 ;  /* 0x0000003314337221 */ /* 0x040fe20000000100 */
[----:B------:R-:W-:Y:S01]  /*1eb0*/  FADD R53, -R20, R53 ;  /* 0x0000003514357221 */ /* 0x000fe20000000100 */
[-C--:B------:R-:W-:Y:S01]  /*1ec0*/  FFMA.SAT R32, R61, R24.reuse, 0.5 ;  /* 0x3f0000003d207423 */ /* 0x080fe20000002018 */
[C---:B------:R-:W-:Y:S01]  /*1ed0*/  FADD R41, -R21.reuse, R41 ;  /* 0x0000002915297221 */ /* 0x040fe20000000100 */
[----:B------:R-:W-:Y:S01]  /*1ee0*/  FADD R55, -R21, R55 ;  /* 0x0000003715377221 */ /* 0x000fe20000000100 */
[-C--:B------:R-:W-:Y:S01]  /*1ef0*/  FFMA.SAT R34, R53, R24.reuse, 0.5 ;  /* 0x3f00000035227423 */ /* 0x080fe20000002018 */
[-C--:B------:R-:W-:Y:S01]  /*1f00*/  FFMA.RM R20, R32, R25.reuse, 12582913 ;  /* 0x4b40000120147423 */ /* 0x080fe20000004019 */
[-C--:B------:R-:W-:Y:S01]  /*1f10*/  FFMA.SAT R36, R41, R24.reuse, 0.5 ;  /* 0x3f00000029247423 */ /* 0x080fe20000002018 */
[----:B------:R-:W-:Y:S01]  /*1f20*/  FADD R37, -R21, R42 ;  /* 0x0000002a15257221 */ /* 0x000fe20000000100 */
[-C--:B------:R-:W-:Y:S01]  /*1f30*/  FFMA.RM R29, R34, R25.reuse, 12582913 ;  /* 0x4b400001221d7423 */ /* 0x080fe20000004019 */
[----:B------:R-:W-:Y:S01]  /*1f40*/  FADD R32, R20, -12583039 ;  /* 0xcb40007f14207421 */ /* 0x000fe20000000000 */
[-C--:B------:R-:W-:Y:S01]  /*1f50*/  FFMA.SAT R48, R55, R24.reuse, 0.5 ;  /* 0x3f00000037307423 */ /* 0x080fe20000002018 */
[-C--:B------:R-:W-:Y:S01]  /*1f60*/  FFMA.SAT R42, R37, R24.reuse, 0.5 ;  /* 0x3f000000252a7423 */ /* 0x080fe20000002018 */
[----:B------:R-:W-:Y:S01]  /*1f70*/  FADD R34, R29, -12583039 ;  /* 0xcb40007f1d227421 */ /* 0x000fe20000000000 */
[----:B------:R-:W-:Y:S01]  /*1f80*/  FFMA R32, R61, 1.4426950216293334961, -R32 ;  /* 0x3fb8aa3b3d207823 */ /* 0x000fe20000000820 */
[-C--:B------:R-:W-:Y:S01]  /*1f90*/  FFMA.SAT R26, R49, R24.reuse, 0.5 ;  /* 0x3f000000311a7423 */ /* 0x080fe20000002018 */
[----:B------:R-:W-:Y:S01]  /*1fa0*/  FADD R47, -R22, R39 ;  /* 0x00000027162f7221 */ /* 0x000fe20000000100 */
[----:B------:R-:W-:Y:S01]  /*1fb0*/  FFMA R34, R53, 1.4426950216293334961, -R34 ;  /* 0x3fb8aa3b35227823 */ /* 0x000fe20000000822 */
[----:B------:R-:W-:Y:S01]  /*1fc0*/  FFMA R31, R61, 1.925963033500011079e-08, R32 ;  /* 0x32a570603d1f7823 */ /* 0x000fe20000000020 */
[-C--:B------:R-:W-:Y:S01]  /*1fd0*/  FFMA.RM R32, R36, R25.reuse, 12582913 ;  /* 0x4b40000124207423 */ /* 0x080fe20000004019 */
[-C--:B------:R-:W-:Y:S01]  /*1fe0*/  FFMA.RM R26, R26, R25.reuse, 12582913 ;  /* 0x4b4000011a1a7423 */ /* 0x080fe20000004019 */
[----:B------:R-:W-:Y:S01]  /*1ff0*/  FFMA R33, R53, 1.925963033500011079e-08, R34 ;  /* 0x32a5706035217823 */ /* 0x000fe20000000022 */
[-C--:B------:R-:W-:Y:S01]  /*2000*/  FFMA.RM R34, R42, R25.reuse, 12582913 ;  /* 0x4b4000012a227423 */ /* 0x080fe20000004019 */
[----:B------:R-:W-:Y:S01]  /*2010*/  FADD R36, R32, -12583039 ;  /* 0xcb40007f20247421 */ /* 0x000fe20000000000 */
[----:B------:R-:W-:Y:S01]  /*2020*/  FADD R28, R26, -12583039 ;  /* 0xcb40007f1a1c7421 */ /* 0x000fe20000000000 */
[-C--:B------:R-:W-:Y:S01]  /*2030*/  FFMA.SAT R30, R51, R24.reuse, 0.5 ;  /* 0x3f000000331e7423 */ /* 0x080fe20000002018 */
[----:B------:R-:W-:Y:S01]  /*2040*/  FADD R42, R34, -12583039 ;  /* 0xcb40007f222a7421 */ /* 0x000fe20000000000 */
[----:B------:R-:W-:Y:S01]  /*2050*/  FFMA R36, R41, 1.4426950216293334961, -R36 ;  /* 0x3fb8aa3b29247823 */ /* 0x000fe20000000824 */
[----:B------:R-:W-:Y:S01]  /*2060*/  FFMA R28, R49, 1.4426950216293334961, -R28 ;  /* 0x3fb8aa3b311c7823 */ /* 0x000fe2000000081c */
[-C--:B------:R-:W-:Y:S01]  /*2070*/  FFMA.RM R27, R30, R25.reuse, 12582913 ;  /* 0x4b4000011e1b7423 */ /* 0x080fe20000004019 */
[----:B------:R-:W-:Y:S01]  /*2080*/  FFMA R42, R37, 1.4426950216293334961, -R42 ;  /* 0x3fb8aa3b252a7823 */ /* 0x000fe2000000082a */
[----:B------:R-:W-:Y:S01]  /*2090*/  FFMA R35, R41, 1.925963033500011079e-08, R36 ;  /* 0x32a5706029237823 */ /* 0x000fe20000000024 */
[----:B------:R-:W-:Y:S01]  /*20a0*/  FADD R41, -R21, R40 ;  /* 0x0000002815297221 */ /* 0x000fe20000000100 */
[-C--:B------:R-:W-:Y:S01]  /*20b0*/  FFMA.RM R21, R48, R25.reuse, 12582913 ;  /* 0x4b40000130157423 */ /* 0x080fe20000004019 */
[-C--:B------:R-:W-:Y:S01]  /*20c0*/  FFMA.SAT R48, R47, R24.reuse, 0.5 ;  /* 0x3f0000002f307423 */ /* 0x080fe20000002018 */
[----:B------:R-:W-:Y:S01]  /*20d0*/  FFMA R37, R37, 1.925963033500011079e-08, R42 ;  /* 0x32a5706025257823 */ /* 0x000fe2000000002a */
[-C--:B------:R-:W-:Y:S01]  /*20e0*/  FFMA.SAT R36, R41, R24.reuse, 0.5 ;  /* 0x3f00000029247423 */ /* 0x080fe20000002018 */
[----:B------:R-:W-:Y:S01]  /*20f0*/  FADD R40, R21, -12583039 ;  /* 0xcb40007f15287421 */ /* 0x000fe20000000000 */
[----:B------:R-:W-:Y:S01]  /*2100*/  FFMA R28, R49, 1.925963033500011079e-08, R28 ;  /* 0x32a57060311c7823 */ /* 0x000fe2000000001c */
[----:B------:R-:W-:Y:S01]  /*2110*/  FADD R49, -R22, R44 ;  /* 0x0000002c16317221 */ /* 0x000fe20000000100 */
[-C--:B------:R-:W-:Y:S01]  /*2120*/  FFMA.RM R36, R36, R25.reuse, 12582913 ;  /* 0x4b40000124247423 */ /* 0x080fe20000004019 */
[----:B------:R-:W-:Y:S01]  /*2130*/  FFMA R40, R55, 1.4426950216293334961, -R40 ;  /* 0x3fb8aa3b37287823 */ /* 0x000fe20000000828 */
[----:B------:R-:W-:Y:S01]  /*2140*/  FADD R30, R27, -12583039 ;  /* 0xcb40007f1b1e7421 */ /* 0x000fe20000000000 */
[----:B------:R-:W-:Y:S01]  /*2150*/  FADD R57, -R22, R57 ;  /* 0x0000003916397221 */ /* 0x000fe20000000100 */
[----:B------:R-:W-:Y:S01]  /*2160*/  FADD R42, R36, -12583039 ;  /* 0xcb40007f242a7421 */ /* 0x000fe20000000000 */
[----:B------:R-:W-:Y:S01]  /*2170*/  FFMA R39, R55, 1.925963033500011079e-08, R40 ;  /* 0x32a5706037277823 */ /* 0x000fe20000000028 */
[-C--:B------:R-:W-:Y:S01]  /*2180*/  FFMA.RM R40, R48, R25.reuse, 12582913 ;  /* 0x4b40000130287423 */ /* 0x080fe20000004019 */
[-C--:B------:R-:W-:Y:S01]  /*2190*/  FFMA.SAT R48, R49, R24.reuse, 0.5 ;  /* 0x3f00000031307423 */ /* 0x080fe20000002018 */
[----:B------:R-:W-:Y:S01]  /*21a0*/  FFMA R42, R41, 1.4426950216293334961, -R42 ;  /* 0x3fb8aa3b292a7823 */ /* 0x000fe2000000082a */
[----:B------:R-:W-:Y:S01]  /*21b0*/  FFMA R30, R51, 1.4426950216293334961, -R30 ;  /* 0x3fb8aa3b331e7823 */ /* 0x000fe2000000081e */
[----:B------:R-:W-:Y:S01]  /*21c0*/  FADD R44, R40, -12583039 ;  /* 0xcb40007f282c7421 */ /* 0x000fe20000000000 */
[-C--:B------:R-:W-:Y:S01]  /*21d0*/  FFMA.SAT R52, R57, R24.reuse, 0.5 ;  /* 0x3f00000039347423 */ /* 0x080fe20000002018 */
[----:B------:R-:W-:Y:S01]  /*21e0*/  FFMA R41, R41, 1.925963033500011079e-08, R42 ;  /* 0x32a5706029297823 */ /* 0x000fe2000000002a */
[-C--:B------:R-:W-:Y:S01]  /*21f0*/  FFMA.RM R42, R48, R25.reuse, 12582913 ;  /* 0x4b400001302a7423 */ /* 0x080fe20000004019 */
[----:B------:R-:W-:Y:S01]  /*2200*/  FFMA R44, R47, 1.4426950216293334961, -R44 ;  /* 0x3fb8aa3b2f2c7823 */ /* 0x000fe2000000082c */
[----:B------:R-:W-:Y:S01]  /*2210*/  FFMA R30, R51, 1.925963033500011079e-08, R30 ;  /* 0x32a57060331e7823 */ /* 0x000fe2000000001e */
[----:B------:R-:W-:Y:S01]  /*2220*/  FADD R51, -R22, R43 ;  /* 0x0000002b16337221 */ /* 0x000fe20000000100 */
[----:B------:R-:W-:Y:S01]  /*2230*/  FADD R50, R42, -12583039 ;  /* 0xcb40007f2a327421 */ /* 0x000fe20000000000 */
[----:B------:R-:W-:Y:S01]  /*2240*/  FFMA R48, R47, 1.925963033500011079e-08, R44 ;  /* 0x32a570602f307823 */ /* 0x000fe2000000002c */
[-C--:B------:R-:W-:Y:S01]  /*2250*/  FFMA.RM R44, R52, R25.reuse, 12582913 ;  /* 0x4b400001342c7423 */ /* 0x080fe20000004019 */
[-C--:B------:R-:W-:Y:S01]  /*2260*/  FFMA.SAT R54, R51, R24.reuse, 0.5 ;  /* 0x3f00000033367423 */ /* 0x080fe20000002018 */
[----:B------:R-:W-:Y:S01]  /*2270*/  FFMA R50, R49, 1.4426950216293334961, -R50 ;  /* 0x3fb8aa3b31327823 */ /* 0x000fe20000000832 */
[----:B------:R-:W-:Y:S01]  /*2280*/  FADD R45, -R23, R45 ;  /* 0x0000002d172d7221 */ /* 0x000fe20000000100 */
[----:B------:R-:W-:Y:S01]  /*2290*/  FADD R52, R44, -12583039 ;  /* 0xcb40007f2c347421 */ /* 0x000fe20000000000 */
[-C--:B------:R-:W-:Y:S01]  /*22a0*/  FFMA.RM R43, R54, R25.reuse, 12582913 ;  /* 0x4b400001362b7423 */ /* 0x080fe20000004019 */
[----:B------:R-:W-:Y:S01]  /*22b0*/  FFMA R47, R49, 1.925963033500011079e-08, R50 ;  /* 0x32a57060312f7823 */ /* 0x000fe20000000032 */
[-C--:B------:R-:W-:Y:S01]  /*22c0*/  FFMA.SAT R54, R45, R24.reuse, 0.5 ;  /* 0x3f0000002d367423 */ /* 0x080fe20000002018 */
[----:B------:R-:W-:Y:S01]  /*22d0*/  FFMA R52, R57, 1.4426950216293334961, -R52 ;  /* 0x3fb8aa3b39347823 */ /* 0x000fe20000000834 */
[----:B------:R-:W-:Y:S01]  /*22e0*/  FADD R49, -R23, R46 ;  /* 0x0000002e17317221 */ /* 0x000fe20000000100 */
[----:B------:R-:W-:Y:S01]  /*22f0*/  FADD R50, R43, -12583039 ;  /* 0xcb40007f2b327421 */ /* 0x000fe20000000000 */
[----:B------:R-:W-:Y:S01]  /*2300*/  FADD R59, -R23, R59 ;  /* 0x0000003b173b7221 */ /* 0x000fe20000000100 */
[----:B------:R-:W-:Y:S01]  /*2310*/  FFMA R52, R57, 1.925963033500011079e-08, R52 ;  /* 0x32a5706039347823 */ /* 0x000fe20000000034 */
[----:B------:R-:W-:Y:S01]  /*2320*/  FADD R57, -R23, R38 ;  /* 0x0000002617397221 */ /* 0x000fe20000000100 */
[-C--:B------:R-:W-:Y:S01]  /*2330*/  FFMA.RM R46, R54, R25.reuse, 12582913 ;  /* 0x4b400001362e7423 */ /* 0x080fe20000004019 */
[-C--:B------:R-:W-:Y:S01]  /*2340*/  FFMA.SAT R38, R49, R24.reuse, 0.5 ;  /* 0x3f00000031267423 */ /* 0x080fe20000002018 */
[----:B------:R-:W-:Y:S01]  /*2350*/  FFMA R50, R51, 1.4426950216293334961, -R50 ;  /* 0x3fb8aa3b33327823 */ /* 0x000fe20000000832 */
[-C--:B------:R-:W-:Y:S01]  /*2360*/  FFMA.SAT R56, R59, R24.reuse, 0.5 ;  /* 0x3f0000003b387423 */ /* 0x080fe20000002018 */
[----:B------:R-:W-:Y:S01]  /*2370*/  FADD R54, R46, -12583039 ;  /* 0xcb40007f2e367421 */ /* 0x000fe20000000000 */
[-C--:B------:R-:W-:Y:S01]  /*2380*/  FFMA.RM R38, R38, R25.reuse, 12582913 ;  /* 0x4b40000126267423 */ /* 0x080fe20000004019 */
[----:B------:R-:W-:Y:S01]  /*2390*/  FFMA R23, R51, 1.925963033500011079e-08, R50 ;  /* 0x32a5706033177823 */ /* 0x000fe20000000032 */
[-C--:B------:R-:W-:Y:S01]  /*23a0*/  FFMA.RM R51, R56, R25.reuse, 12582913 ;  /* 0x4b40000138337423 */ /* 0x080fe20000004019 */
[----:B------:R-:W0:Y:S01]  /*23b0*/  MUFU.EX2 R31, R31 ;  /* 0x0000001f001f7308 */ /* 0x000e220000000800 */
[----:B------:R-:W-:Y:S01]  /*23c0*/  FFMA R54, R45, 1.4426950216293334961, -R54 ;  /* 0x3fb8aa3b2d367823 */ /* 0x000fe20000000836 */
[----:B------:R-:W-:Y:S01]  /*23d0*/  FFMA.SAT R58, R57, R24, 0.5 ;  /* 0x3f000000393a7423 */ /* 0x000fe20000002018 */
[----:B------:R-:W-:Y:S01]  /*23e0*/  FADD R50, R38, -12583039 ;  /* 0xcb40007f26327421 */ /* 0x000fe20000000000 */
[----:B------:R-:W-:Y:S01]  /*23f0*/  FADD R56, R51, -12583039 ;  /* 0xcb40007f33387421 */ /* 0x000fe20000000000 */
[----:B------:R-:W-:Y:S01]  /*2400*/  FFMA R54, R45, 1.925963033500011079e-08, R54 ;  /* 0x32a570602d367823 */ /* 0x000fe20000000036 */
[----:B------:R-:W-:Y:S01]  /*2410*/  FFMA.RM R58, R58, R25, 12582913 ;  /* 0x4b4000013a3a7423 */ /* 0x000fe20000004019 */
[----:B------:R-:W-:Y:S01]  /*2420*/  FFMA R50, R49, 1.4426950216293334961, -R50 ;  /* 0x3fb8aa3b31327823 */ /* 0x000fe20000000832 */
[----:B------:R-:W-:Y:S01]  /*2430*/  MUFU.EX2 R28, R28 ;  /* 0x0000001c001c7308 */ /* 0x000fe20000000800 */
[----:B------:R-:W-:Y:S01]  /*2440*/  FFMA R56, R59, 1.4426950216293334961, -R56 ;  /* 0x3fb8aa3b3b387823 */ /* 0x000fe20000000838 */
[----:B------:R-:W-:Y:S01]  /*2450*/  FADD R60, R58, -12583039 ;  /* 0xcb40007f3a3c7421 */ /* 0x000fe20000000000 */
[----:B------:R-:W-:-:S02]  /*2460*/  SHF.L.U32 R20, R20, 0x17, RZ ;  /* 0x0000001714147819 */ /* 0x000fc400000006ff */
[----:B------:R-:W-:Y:S01]  /*2470*/  FFMA R56, R59, 1.925963033500011079e-08, R56 ;  /* 0x32a570603b387823 */ /* 0x000fe20000000038 */
[----:B------:R-:W-:Y:S01]  /*2480*/  SHF.L.U32 R45, R26, 0x17, RZ ;  /* 0x000000171a2d7819 */ /* 0x000fe200000006ff */
[----:B------:R-:W-:Y:S01]  /*2490*/  FFMA R60, R57, 1.4426950216293334961, -R60 ;  /* 0x3fb8aa3b393c7823 */ /* 0x000fe2000000083c */
[----:B------:R-:W-:Y:S01]  /*24a0*/  MUFU.EX2 R30, R30 ;  /* 0x0000001e001e7308 */ /* 0x000fe20000000800 */
[----:B------:R-:W-:Y:S01]  /*24b0*/  SHF.L.U32 R26, R29, 0x17, RZ ;  /* 0x000000171d1a7819 */ /* 0x000fe200000006ff */
[----:B0-----:R-:W-:Y:S01]  /*24c0*/  FMUL R31, R20, R31 ;  /* 0x0000001f141f7220 */ /* 0x001fe20000400000 */
[----:B------:R-:W-:Y:S01]  /*24d0*/  FFMA R60, R57, 1.925963033500011079e-08, R60 ;  /* 0x32a57060393c7823 */ /* 0x000fe2000000003c */
[----:B------:R-:W-:Y:S02]  /*24e0*/  SHF.L.U32 R20, R21, 0x17, RZ ;  /* 0x0000001715147819 */ /* 0x000fe400000006ff */
[----:B------:R-:W-:Y:S02]  /*24f0*/  SHF.L.U32 R32, R32, 0x17, RZ ;  /* 0x0000001720207819 */ /* 0x000fe400000006ff */
[----:B------:R-:W-:Y:S01]  /*2500*/  MUFU.EX2 R33, R33 ;  /* 0x0000002100217308 */ /* 0x000fe20000000800 */
[----:B------:R-:W-:-:S02]  /*2510*/  SHF.L.U32 R21, R40, 0x17, RZ ;  /* 0x0000001728157819 */ /* 0x000fc400000006ff */
[----:B------:R-:W-:Y:S02]  /*2520*/  SHF.L.U32 R46, R46, 0x17, RZ ;  /* 0x000000172e2e7819 */ /* 0x000fe400000006ff */
[----:B------:R-:W-:Y:S02]  /*2530*/  SHF.L.U32 R29, R44, 0x17, RZ ;  /* 0x000000172c1d7819 */ /* 0x000fe400000006ff */
[----:B------:R-:W-:Y:S01]  /*2540*/  SHF.L.U32 R44, R38, 0x17, RZ ;  /* 0x00000017262c7819 */ /* 0x000fe200000006ff */
[----:B------:R-:W0:Y:S01]  /*2550*/  MUFU.EX2 R39, R39 ;  /* 0x0000002700277308 */ /* 0x000e220000000800 */
[----:B------:R-:W-:Y:S02]  /*2560*/  SHF.L.U32 R36, R36, 0x17, RZ ;  /* 0x0000001724247819 */ /* 0x000fe400000006ff */
[----:B------:R-:W-:-:S05]  /*2570*/  SHF.L.U32 R51, R51, 0x17, RZ ;  /* 0x0000001733337819 */ /* 0x000fca00000006ff */
[----:B------:R-:W1:Y:S08]  /*2580*/  MUFU.EX2 R22, R48 ;  /* 0x0000003000167308 */ /* 0x000e700000000800 */
[----:B------:R2:W-:Y:S01]  /*2590*/  MUFU.EX2 R48, R52 ;  /* 0x0000003400307308 */ /* 0x0005e20000000800 */
[----:B0-----:R-:W-:Y:S01]  /*25a0*/  FMUL R40, R20, R39 ;  /* 0x0000002714287220 */ /* 0x001fe20000400000 */
[----:B------:R-:W-:-:S06]  /*25b0*/  SHF.L.U32 R20, R43, 0x17, RZ ;  /* 0x000000172b147819 */ /* 0x000fcc00000006ff */
[----:B------:R-:W0:Y:S01]  /*25c0*/  MUFU.EX2 R35, R35 ;  /* 0x0000002300237308 */ /* 0x000e220000000800 */
[----:B--2---:R-:W-:Y:S01]  /*25d0*/  FFMA R52, R49, 1.925963033500011079e-08, R50 ;  /* 0x32a5706031347823 */ /* 0x004fe20000000032 */
[----:B------:R-:W-:Y:S01]  /*25e0*/  SHF.L.U32 R49, R27, 0x17, RZ ;  /* 0x000000171b317819 */ /* 0x000fe200000006ff */
[----:B------:R-:W-:Y:S01]  /*25f0*/  FMUL R27, R45, R28 ;  /* 0x0000001c2d1b7220 */ /* 0x000fe20000400000 */
[----:B------:R-:W-:Y:S01]  /*2600*/  SHF.L.U32 R50, R34, 0x17, RZ ;  /* 0x0000001722327819 */ /* 0x000fe200000006ff */
[----:B-1----:R-:W-:Y:S01]  /*2610*/  FMUL R39, R21, R22 ;  /* 0x0000001615277220 */ /* 0x002fe20000400000 */
[----:B------:R-:W-:Y:S01]  /*2620*/  SHF.L.U32 R28, R42, 0x17, RZ ;  /* 0x000000172a1c7819 */ /* 0x000fe200000006ff */
[----:B------:R-:W-:Y:S01]  /*2630*/  FMUL R45, R49, R30 ;  /* 0x0000001e312d7220 */ /* 0x000fe20000400000 */
[----:B------:R-:W1:Y:S01]  /*2640*/  MUFU.EX2 R53, R54 ;  /* 0x0000003600357308 */ /* 0x000e620000000800 */
[----:B------:R-:W-:Y:S01]  /*2650*/  FMUL R49, R26, R33 ;  /* 0x000000211a317220 */ /* 0x000fe20000400000 */
[----:B------:R-:W-:-:S06]  /*2660*/  FADD R22, RZ, R39 ;  /* 0x00000027ff167221 */ /* 0x000fcc0000000000 */
[----:B------:R-:W2:Y:S01]  /*2670*/  MUFU.EX2 R23, R23 ;  /* 0x0000001700177308 */ /* 0x000ea20000000800 */
[----:B0-----:R-:W-:-:S04]  /*2680*/  FMUL R26, R32, R35 ;  /* 0x00000023201a7220 */ /* 0x001fc80000400000 */
[----:B------:R-:W-:-:S03]  /*2690*/  FADD R21, RZ, R26 ;  /* 0x0000001aff157221 */ /* 0x000fc60000000000 */
[----:B------:R-:W0:Y:S01]  /*26a0*/  MUFU.EX2 R37, R37 ;  /* 0x0000002500257308 */ /* 0x000e220000000800 */
[----:B-1----:R-:W-:-:S07]  /*26b0*/  FMUL R38, R46, R53 ;  /* 0x000000352e267220 */ /* 0x002fce0000400000 */
[----:B------:R-:W1:Y:S01]  /*26c0*/  MUFU.EX2 R47, R47 ;  /* 0x0000002f002f7308 */ /* 0x000e620000000800 */
[----:B--2---:R-:W-:Y:S01]  /*26d0*/  FMUL R43, R20, R23 ;  /* 0x00000017142b7220 */ /* 0x004fe20000400000 */
[----:B------:R-:W-:Y:S01]  /*26e0*/  FADD R20, RZ, R27 ;  /* 0x0000001bff147221 */ /* 0x000fe20000000000 */
[----:B------:R-:W-:-:S03]  /*26f0*/  FADD R23, RZ, R38 ;  /* 0x00000026ff177221 */ /* 0x000fc60000000000 */
[----:B------:R-:W-:Y:S02]  /*2700*/  FADD R20, R20, R45 ;  /* 0x0000002d14147221 */ /* 0x000fe40000000000 */
[----:B------:R-:W2:Y:S01]  /*2710*/  MUFU.EX2 R55, R52 ;  /* 0x0000003400377308 */ /* 0x000ea20000000800 */
[----:B0-----:R-:W-:Y:S01]  /*2720*/  FMUL R50, R50, R37 ;  /* 0x0000002532327220 */ /* 0x001fe20000400000 */
[----:B------:R-:W-:-:S03]  /*2730*/  FADD R20, R20, R31 ;  /* 0x0000001f14147221 */ /* 0x000fc60000000000 */
[----:B------:R-:W-:Y:S01]  /*2740*/  FADD R21, R21, R50 ;  /* 0x0000003215157221 */ /* 0x000fe20000000000 */
[----:B------:R-:W-:Y:S02]  /*2750*/  FADD R20, R20, R49 ;  /* 0x0000003114147221 */ /* 0x000fe40000000000 */
[----:B------:R-:W0:Y:S01]  /*2760*/  MUFU.EX2 R41, R41 ;  /* 0x0000002900297308 */ /* 0x000e220000000800 */
[----:B-1----:R-:W-:Y:S01]  /*2770*/  FMUL R47, R28, R47 ;  /* 0x0000002f1c2f7220 */ /* 0x002fe20000400000 */
[----:B------:R-:W-:-:S03]  /*2780*/  FADD R21, R21, R40 ;  /* 0x0000002815157221 */ /* 0x000fc60000000000 */
[----:B------:R-:W-:-:S03]  /*2790*/  FADD R22, R22, R47 ;  /* 0x0000002f16167221 */ /* 0x000fc60000000000 */
[----:B------:R-:W1:Y:S01]  /*27a0*/  MUFU.EX2 R56, R56 ;  /* 0x0000003800387308 */ /* 0x000e620000000800 */
[----:B--2---:R-:W-:-:S04]  /*27b0*/  FMUL R44, R44, R55 ;  /* 0x000000372c2c7220 */ /* 0x004fc80000400000 */
[----:B------:R-:W-:-:S03]  /*27c0*/  FADD R23, R23, R44 ;  /* 0x0000002c17177221 */ /* 0x000fc60000000000 */
[----:B------:R-:W2:Y:S01]  /*27d0*/  MUFU.EX2 R33, R60 ;  /* 0x0000003c00217308 */ /* 0x000ea20000000800 */
[----:B0-----:R-:W-:Y:S01]  /*27e0*/  FMUL R42, R36, R41 ;  /* 0x00000029242a7220 */ /* 0x001fe20000400000 */
[----:B------:R-:W-:Y:S01]  /*27f0*/  FMUL R41, R29, R48 ;  /* 0x000000301d297220 */ /* 0x000fe20000400000 */
[----:B------:R-:W-:Y:S02]  /*2800*/  SHF.L.U32 R48, R58, 0x17, RZ ;  /* 0x000000173a307819 */ /* 0x000fe400000006ff */
[----:B------:R-:W-:Y:S01]  /*2810*/  FADD R21, R21, R42 ;  /* 0x0000002a15157221 */ /* 0x000fe20000000000 */
[----:B------:R-:W-:Y:S01]  /*2820*/  FADD R22, R22, R41 ;  /* 0x0000002916167221 */ /* 0x000fe20000000000 */
[----:B-1----:R-:W-:-:S03]  /*2830*/  FMUL R46, R51, R56 ;  /* 0x00000038332e7220 */ /* 0x002fc60000400000 */
[----:B------:R-:W-:Y:S01]  /*2840*/  FADD R22, R22, R43 ;  /* 0x0000002b16167221 */ /* 0x000fe20000000000 */
[----:B------:R-:W-:Y:S01]  /*2850*/  FADD R23, R23, R46 ;  /* 0x0000002e17177221 */ /* 0x000fe20000000000 */
[----:B--2---:R-:W-:-:S04]  /*2860*/  FMUL R48, R48, R33 ;  /* 0x0000002130307220 */ /* 0x004fc80000400000 */
[----:B------:R-:W-:-:S05]  /*2870*/  FADD R23, R23, R48 ;  /* 0x0000003017177221 */ /* 0x000fca0000000000 */
[----:B------:R0:W-:Y:S01]  /*2880*/  STS.128 [R8+0xc100], R20 ;  /* 0x00c1001408007388 */ /* 0x0001e20000000c00 */
[----:B------:R-:W-:Y:S06]  /*2890*/  BAR.SYNC.DEFER_BLOCKING 0x0 ;  /* 0x0000000000007b1d */ /* 0x000fec0000010000 */
[----:B------:R-:W-:Y:S05]  /*28a0*/  @P0 BRA `(.L_x_20) ;  /* 0x0000000000840947 */ /* 0x000fea0003800000 */
[----:B0-----:R-:W0:Y:S04]  /*28b0*/  LDS R20, [R98+0xc100] ;  /* 0x00c1000062147984 */ /* 0x001e280000000800 */
[----:B------:R-:W1:Y:S04]  /*28c0*/  LDS R21, [R98+0xc200] ;  /* 0x00c2000062157984 */ /* 0x000e680000000800 */
[----:B------:R-:W2:Y:S04]  /*28d0*/  LDS R23, [R98+0xc300] ;  /* 0x00c3000062177984 */ /* 0x000ea80000000800 */
[----:B------:R-:W3:Y:S04]  /*28e0*/  LDS R29, [R98+0xc400] ;  /* 0x00c40000621d7984 */ /* 0x000ee80000000800 */
[----:B------:R-:W4:Y:S04]  /*28f0*/  LDS R33, [R98+0xc500] ;  /* 0x00c5000062217984 */ /* 0x000f280000000800 */
[----:B------:R-:W5:Y:S04]  /*2900*/  LDS R35, [R98+0xc600] ;  /* 0x00c6000062237984 */ /* 0x000f680000000800 */
[----:B------:R-:W5:Y:S04]  /*2910*/  LDS R37, [R98+0xc700] ;  /* 0x00c7000062257984 */ /* 0x000f680000000800 */
[----:B------:R-:W5:Y:S04]  /*2920*/  LDS R51, [R98+0xc800] ;  /* 0x00c8000062337984 */ /* 0x000f680000000800 */
[----:B------:R-:W5:Y:S04]  /*2930*/  LDS R53, [R98+0xc900] ;  /* 0x00c9000062357984 */ /* 0x000f680000000800 */
[----:B------:R-:W5:Y:S01]  /*2940*/  LDS R55, [R98+0xca00] ;  /* 0x00ca000062377984 */ /* 0x000f620000000800 */
[----:B0-----:R-:W-:-:S03]  /*2950*/  FADD R20, RZ, R20 ;  /* 0x00000014ff147221 */ /* 0x001fc60000000000 */
[----:B------:R-:W0:Y:S01]  /*2960*/  LDS R57, [R98+0xcb00] ;  /* 0x00cb000062397984 */ /* 0x000e220000000800 */
[----:B-1----:R-:W-:-:S03]  /*2970*/  FADD R20, R20, R21 ;  /* 0x0000001514147221 */ /* 0x002fc60000000000 */
[----:B------:R-:W1:Y:S01]  /*2980*/  LDS R21, [R98+0xcc00] ;  /* 0x00cc000062157984 */ /* 0x000e620000000800 */
[----:B--2---:R-:W-:-:S03]  /*2990*/  FADD R20, R20, R23 ;  /* 0x0000001714147221 */ /* 0x004fc60000000000 */
[----:B------:R-:W2:Y:S01]  /*29a0*/  LDS R23, [R98+0xcd00] ;  /* 0x00cd000062177984 */ /* 0x000ea20000000800 */
[----:B---3--:R-:W-:-:S03]  /*29b0*/  FADD R20, R20, R29 ;  /* 0x0000001d14147221 */ /* 0x008fc60000000000 */
[----:B------:R-:W3:Y:S01]  /*29c0*/  LDS R29, [R98+0xce00] ;  /* 0x00ce0000621d7984 */ /* 0x000ee20000000800 */
[----:B----4-:R-:W-:-:S03]  /*29d0*/  FADD R20, R20, R33 ;  /* 0x0000002114147221 */ /* 0x010fc60000000000 */
[----:B------:R-:W4:Y:S01]  /*29e0*/  LDS R33, [R98+0xcf00] ;  /* 0x00cf000062217984 */ /* 0x000f220000000800 */
[----:B-----5:R-:W-:-:S03]  /*29f0*/  FADD R20, R20, R35 ;  /* 0x0000002314147221 */ /* 0x020fc60000000000 */
[----:B------:R-:W5:Y:S01]  /*2a00*/  LDS R35, [R98+0xd000] ;  /* 0x00d0000062237984 */ /* 0x000f620000000800 */
[----:B------:R-:W-:-:S04]  /*2a10*/  FADD R20, R20, R37 ;  /* 0x0000002514147221 */ /* 0x000fc80000000000 */
[----:B------:R-:W-:-:S04]  /*2a20*/  FADD R20, R20, R51 ;  /* 0x0000003314147221 */ /* 0x000fc80000000000 */
[----:B------:R-:W-:-:S04]  /*2a30*/  FADD R20, R20, R53 ;  /* 0x0000003514147221 */ /* 0x000fc80000000000 */
[----:B------:R-:W-:-:S04]  /*2a40*/  FADD R20, R20, R55 ;  /* 0x0000003714147221 */ /* 0x000fc80000000000 */
[----:B0-----:R-:W-:-:S04]  /*2a50*/  FADD R20, R20, R57 ;  /* 0x0000003914147221 */ /* 0x001fc80000000000 */
[----:B-1----:R-:W-:-:S04]  /*2a60*/  FADD R20, R20, R21 ;  /* 0x0000001514147221 */ /* 0x002fc80000000000 */
[----:B--2---:R-:W-:-:S04]  /*2a70*/  FADD R20, R20, R23 ;  /* 0x0000001714147221 */ /* 0x004fc80000000000 */
[----:B---3--:R-:W-:-:S04]  /*2a80*/  FADD R20, R20, R29 ;  /* 0x0000001d14147221 */ /* 0x008fc80000000000 */
[----:B----4-:R-:W-:-:S04]  /*2a90*/  FADD R20, R20, R33 ;  /* 0x0000002114147221 */ /* 0x010fc80000000000 */
[----:B-----5:R-:W-:-:S05]  /*2aa0*/  FADD R35, R20, R35 ;  /* 0x0000002314237221 */ /* 0x020fca0000000000 */
[----:B------:R1:W-:Y:S02]  /*2ab0*/  STS [R98+0x10200], R35 ;  /* 0x0102002362007388 */ /* 0x0003e40000000800 */
.L_x_20:
[----:B------:R-:W-:Y:S05]  /*2ac0*/  BSYNC.RECONVERGENT B0 ;  /* 0x0000000000007941 */ /* 0x000fea0003800200 */
.L_x_19:
[----:B------:R-:W-:Y:S06]  /*2ad0*/  BAR.SYNC.DEFER_BLOCKING 0x0 ;  /* 0x0000000000007b1d */ /* 0x000fec0000010000 */
[----:B------:R-:W-:Y:S04]  /*2ae0*/  BSSY.RECONVERGENT B0, `(.L_x_21) ;  /* 0x0000020000007945 */ /* 0x000fe80003800200 */
[----:B------:R-:W-:Y:S05]  /*2af0*/  @P0 BRA `(.L_x_22) ;  /* 0x0000000000780947 */ /* 0x000fea0003800000 */
[----:B0-----:R-:W-:Y:S04]  /*2b00*/  LDS R20, [R98+0x10600] ;  /* 0x0106000062147984 */ /* 0x001fe80000000800 */
[----:B------:R-:W0:Y:S04]  /*2b10*/  LDS R21, [R98+0x10100] ;  /* 0x0101000062157984 */ /* 0x000e280000000800 */
[----:B------:R-:W2:Y:S04]  /*2b20*/  LDS R22, [R98+0x10500] ;  /* 0x0105000062167984 */ /* 0x000ea80000000800 */
[----:B------:R-:W3:Y:S01]  /*2b30*/  LDS R32, [R98+0x10200] ;  /* 0x0102000062207984 */ /* 0x000ee20000000800 */
[----:B0-----:R-:W-:-:S04]  /*2b40*/  FSETP.GT.AND P0, PT, R20, R21, PT ;  /* 0x000000151400720b */ /* 0x001fc80003f04000 */
[----:B------:R-:W-:-:S05]  /*2b50*/  FSEL R23, R20, R21, P0 ;  /* 0x0000001514177208 */ /* 0x000fca0000000000 */
[--C-:B------:R-:W-:Y:S01]  /*2b60*/  FADD R29, R20, -R23.reuse ;  /* 0x80000017141d7221 */ /* 0x100fe20000000000 */
[----:B------:R-:W-:Y:S01]  /*2b70*/  FADD R21, R21, -R23 ;  /* 0x8000001715157221 */ /* 0x000fe20000000000 */
[----:B------:R4:W-:Y:S02]  /*2b80*/  STS [R98+0x10600], R23 ;  /* 0x0106001762007388 */ /* 0x0009e40000000800 */
[-C--:B------:R-:W-:Y:S01]  /*2b90*/  FFMA.SAT R20, R29, R24.reuse, 0.5 ;  /* 0x3f0000001d147423 */ /* 0x080fe20000002018 */
[----:B------:R-:W-:-:S03]  /*2ba0*/  FFMA.SAT R24, R21, R24, 0.5 ;  /* 0x3f00000015187423 */ /* 0x000fc60000002018 */
[-C--:B------:R-:W-:Y:S01]  /*2bb0*/  FFMA.RM R28, R20, R25.reuse, 12582913 ;  /* 0x4b400001141c7423 */ /* 0x080fe20000004019 */
[----:B------:R-:W-:-:S03]  /*2bc0*/  FFMA.RM R24, R24, R25, 12582913 ;  /* 0x4b40000118187423 */ /* 0x000fc60000004019 */
[C---:B------:R-:W-:Y:S01]  /*2bd0*/  FADD R20, R28.reuse, -12583039 ;  /* 0xcb40007f1c147421 */ /* 0x040fe20000000000 */
[----:B------:R-:W-:-:S03]  /*2be0*/  SHF.L.U32 R28, R28, 0x17, RZ ;  /* 0x000000171c1c7819 */ /* 0x000fc600000006ff */
[C---:B------:R-:W-:Y:S01]  /*2bf0*/  FFMA R30, R29.reuse, 1.4426950216293334961, -R20 ;  /* 0x3fb8aa3b1d1e7823 */ /* 0x040fe20000000814 */
[C---:B------:R-:W-:Y:S01]  /*2c00*/  FADD R20, R24.reuse, -12583039 ;  /* 0xcb40007f18147421 */ /* 0x040fe20000000000 */
[----:B------:R-:W-:Y:S02]  /*2c10*/  SHF.L.U32 R24, R24, 0x17, RZ ;  /* 0x0000001718187819 */ /* 0x000fe400000006ff */
[----:B------:R-:W-:Y:S01]  /*2c20*/  FFMA R30, R29, 1.925963033500011079e-08, R30 ;  /* 0x32a570601d1e7823 */ /* 0x000fe2000000001e */
[----:B------:R-:W-:-:S03]  /*2c30*/  FFMA R20, R21, 1.4426950216293334961, -R20 ;  /* 0x3fb8aa3b15147823 */ /* 0x000fc60000000814 */
[----:B------:R-:W0:Y:S01]  /*2c40*/  MUFU.EX2 R25, R30 ;  /* 0x0000001e00197308 */ /* 0x000e220000000800 */
[----:B------:R-:W-:-:S07]  /*2c50*/  FFMA R20, R21, 1.925963033500011079e-08, R20 ;  /* 0x32a5706015147823 */ /* 0x000fce0000000014 */
[----:B------:R-:W5:Y:S01]  /*2c60*/  MUFU.EX2 R21, R20 ;  /* 0x0000001400157308 */ /* 0x000f620000000800 */
[----:B0-----:R-:W-:-:S04]  /*2c70*/  FMUL R25, R28, R25 ;  /* 0x000000191c197220 */ /* 0x001fc80000400000 */
[----:B--2---:R-:W-:Y:S01]  /*2c80*/  FMUL R22, R22, R25 ;  /* 0x0000001916167220 */ /* 0x004fe20000400000 */
[----:B-----5:R-:W-:-:S04]  /*2c90*/  FMUL R21, R24, R21 ;  /* 0x0000001518157220 */ /* 0x020fc80000400000 */
[----:B------:R4:W-:Y:S01]  /*2ca0*/  STS [R98+0x10400], R22 ;  /* 0x0104001662007388 */ /* 0x0009e20000000800 */
[----:B---3--:R-:W-:-:S03]  /*2cb0*/  FFMA R25, R21, R32, R22 ;  /* 0x0000002015197223 */ /* 0x008fc60000000016 */
[----:B------:R4:W-:Y:S04]  /*2cc0*/  STS [R98+0x10300], R21 ;  /* 0x0103001562007388 */ /* 0x0009e80000000800 */
[----:B------:R4:W-:Y:S02]  /*2cd0*/  STS [R98+0x10500], R25 ;  /* 0x0105001962007388 */ /* 0x0009e40000000800 */
.L_x_22:
[----:B------:R-:W-:Y:S05]  /*2ce0*/  BSYNC.RECONVERGENT B0 ;  /* 0x0000000000007941 */ /* 0x000fea0003800200 */
.L_x_21:
[----:B------:R-:W-:Y:S01]  /*2cf0*/  BAR.SYNC.DEFER_BLOCKING 0x0 ;  /* 0x0000000000007b1d */ /* 0x000fe20000010000 */
[----:B------:R-:W-:Y:S01]  /*2d00*/  IMAD R103, R103, R102, RZ ;  /* 0x0000006667677224 */ /* 0x000fe200078e02ff */
[----:B------:R-:W-:Y:S01]  /*2d10*/  MOV R64, R2 ;  /* 0x0000000200407202 */ /* 0x000fe20000000f00 */
[----:B------:R-:W-:-:S05]  /*2d20*/  UPLOP3.LUT UP0, UPT, UPT, UPT, UPT, 0x80, 0x8 ;  /* 0x000000000008789c */ /* 0x000fca0003f0f070 */
[----:B------:R-:W2:Y:S01]  /*2d30*/  LDC.64 R36, c[0x0][0x398] ;  /* 0x0000e600ff247b82 */ /* 0x000ea20000000a00 */
[----:B-1----:R-:W1:Y:S01]  /*2d40*/  LDS.128 R32, [R78+0x10300] ;  /* 0x010300004e207984 */ /* 0x002e620000000c00 */
[----:B--2---:R-:W-:-:S03]  /*2d50*/  IMAD.WIDE R36, R103, 0x4, R36 ;  /* 0x0000000467247825 */ /* 0x004fc600078e0224 */
[----:B------:R-:W-:Y:S02]  /*2d60*/  MOV R66, R36 ;  /* 0x0000002400427202 */ /* 0x000fe40000000f00 */
[----:B------:R-:W-:Y:S01]  /*2d70*/  MOV R67, R37 ;  /* 0x0000002500437202 */ /* 0x000fe20000000f00 */
[-C--:B-1----:R-:W-:Y:S01]  /*2d80*/  FMUL R28, R27, R32.reuse ;  /* 0x000000201b1c7220 */ /* 0x082fe20000400000 */
[-C--:B------:R-:W-:Y:S01]  /*2d90*/  FMUL R30, R31, R32.reuse ;  /* 0x000000201f1e7220 */ /* 0x080fe20000400000 */
[-C--:B------:R-:W-:Y:S01]  /*2da0*/  FMUL R24, R26, R33.reuse ;  /* 0x000000211a187220 */ /* 0x080fe20000400000 */
[-C--:B------:R-:W-:Y:S01]  /*2db0*/  FMUL R29, R45, R32.reuse ;  /* 0x000000202d1d7220 */ /* 0x080fe20000400000 */
[----:B------:R-:W-:Y:S01]  /*2dc0*/  FMUL R31, R49, R32 ;  /* 0x00000020311f7220 */ /* 0x000fe20000400000 */
[-C--:B----4-:R-:W-:Y:S01]  /*2dd0*/  FMUL R25, R50, R33.reuse ;  /* 0x0000002132197220 */ /* 0x090fe20000400000 */
[-C--:B------:R-:W-:Y:S01]  /*2de0*/  FMUL R26, R40, R33.reuse ;  /* 0x00000021281a7220 */ /* 0x080fe20000400000 */
[----:B------:R-:W-:Y:S01]  /*2df0*/  FMUL R27, R42, R33 ;  /* 0x000000212a1b7220 */ /* 0x000fe20000400000 */
[-C--:B0-----:R-:W-:Y:S01]  /*2e00*/  FMUL R20, R39, R34.reuse ;  /* 0x0000002227147220 */ /* 0x081fe20000400000 */
[-C--:B------:R-:W-:Y:S01]  /*2e10*/  FMUL R21, R47, R34.reuse ;  /* 0x000000222f157220 */ /* 0x080fe20000400000 */
[-C--:B------:R-:W-:Y:S01]  /*2e20*/  FMUL R22, R41, R34.reuse ;  /* 0x0000002229167220 */ /* 0x080fe20000400000 */
[----:B------:R-:W-:Y:S01]  /*2e30*/  FMUL R23, R43, R34 ;  /* 0x000000222b177220 */ /* 0x000fe20000400000 */
[-C--:B------:R-:W-:Y:S01]  /*2e40*/  FMUL R32, R38, R35.reuse ;  /* 0x0000002326207220 */ /* 0x080fe20000400000 */
[-C--:B------:R-:W-:Y:S01]  /*2e50*/  FMUL R33, R44, R35.reuse ;  /* 0x000000232c217220 */ /* 0x080fe20000400000 */
[-C--:B------:R-:W-:Y:S01]  /*2e60*/  FMUL R34, R46, R35.reuse ;  /* 0x000000232e227220 */ /* 0x080fe20000400000 */
[----:B------:R-:W-:Y:S01]  /*2e70*/  FMUL R35, R48, R35 ;  /* 0x0000002330237220 */ /* 0x000fe20000400000 */
[----:B------:R0:W-:Y:S04]  /*2e80*/  STS.128 [R77], R28 ;  /* 0x0000001c4d007388 */ /* 0x0001e80000000c00 */
[----:B------:R0:W-:Y:S04]  /*2e90*/  STS.128 [R77+0x100], R24 ;  /* 0x000100184d007388 */ /* 0x0001e80000000c00 */
[----:B------:R0:W-:Y:S04]  /*2ea0*/  STS.128 [R77+0x200], R20 ;  /* 0x000200144d007388 */ /* 0x0001e80000000c00 */
[----:B------:R0:W-:Y:S02]  /*2eb0*/  STS.128 [R77+0x300], R32 ;  /* 0x000300204d007388 */ /* 0x0001e40000000c00 */
.L_x_56:
[----:B0-----:R-:W-:-:S04]  /*2ec0*/  IMAD.WIDE R20, R3, 0x4, R66 ;  /* 0x0000000403147825 */ /* 0x001fc800078e0242 */
[--C-:B------:R-:W-:Y:S01]  /*2ed0*/  IMAD.WIDE R36, R10, 0x4, R66.reuse ;  /* 0x000000040a247825 */ /* 0x100fe200078e0242 */
[----:B------:R0:W2:Y:S03]  /*2ee0*/  LDG.E R49, desc[UR36][R20.64] ;  /* 0x0000002414317981 */ /* 0x0000a6000c1e1900 */
[--C-:B------:R-:W-:Y:S01]  /*2ef0*/  IMAD.WIDE R46, R11, 0x4, R66.reuse ;  /* 0x000000040b2e7825 */ /* 0x100fe200078e0242 */
[----:B------:R1:W3:Y:S03]  /*2f00*/  LDG.E R59, desc[UR36][R36.64] ;  /* 0x00000024243b7981 */ /* 0x0002e6000c1e1900 */
[--C-:B------:R-:W-:Y:S02]  /*2f10*/  IMAD.WIDE R44, R19, 0x4, R66.reuse ;  /* 0x00000004132c7825 */ /* 0x100fe400078e0242 */
[----:B------:R-:W4:Y:S02]  /*2f20*/  LDG.E R47, desc[UR36][R46.64] ;  /* 0x000000242e2f7981 */ /* 0x000f24000c1e1900 */
[----:B------:R-:W-:-:S02]  /*2f30*/  IMAD.WIDE R28, R4, 0x4, R66 ;  /* 0x00000004041c7825 */ /* 0x000fc400078e0242 */
[----:B------:R-:W5:Y:S02]  /*2f40*/  LDG.E R45, desc[UR36][R44.64] ;  /* 0x000000242c2d7981 */ /* 0x000f64000c1e1900 */
[--C-:B------:R-:W-:Y:S02]  /*2f50*/  IMAD.WIDE R30, R5, 0x4, R66.reuse ;  /* 0x00000004051e7825 */ /* 0x100fe400078e0242 */
[----:B------:R-:W5:Y:S02]  /*2f60*/  LDG.E R51, desc[UR36][R28.64] ;  /* 0x000000241c337981 */ /* 0x000f64000c1e1900 */
[--C-:B------:R-:W-:Y:S02]  /*2f70*/  IMAD.WIDE R32, R9, 0x4, R66.reuse ;  /* 0x0000000409207825 */ /* 0x100fe400078e0242 */
[----:B------:R-:W5:Y:S02]  /*2f80*/  LDG.E R53, desc[UR36][R30.64] ;  /* 0x000000241e357981 */ /* 0x000f64000c1e1900 */
[----:B------:R-:W-:-:S02]  /*2f90*/  IMAD.WIDE R34, R6, 0x4, R66 ;  /* 0x0000000406227825 */ /* 0x000fc400078e0242 */
[----:B------:R-:W5:Y:S02]  /*2fa0*/  LDG.E R55, desc[UR36][R32.64] ;  /* 0x0000002420377981 */ /* 0x000f64000c1e1900 */
[--C-:B------:R-:W-:Y:S02]  /*2fb0*/  IMAD.WIDE R26, R15, 0x4, R66.reuse ;  /* 0x000000040f1a7825 */ /* 0x100fe400078e0242 */
[----:B------:R-:W5:Y:S02]  /*2fc0*/  LDG.E R57, desc[UR36][R34.64] ;  /* 0x0000002422397981 */ /* 0x000f64000c1e1900 */
[--C-:B------:R-:W-:Y:S02]  /*2fd0*/  IMAD.WIDE R24, R7, 0x4, R66.reuse ;  /* 0x0000000407187825 */ /* 0x100fe400078e0242 */
[----:B------:R-:W5:Y:S02]  /*2fe0*/  LDG.E R61, desc[UR36][R26.64] ;  /* 0x000000241a3d7981 */ /* 0x000f64000c1e1900 */
[----:B0-----:R-:W-:-:S02]  /*2ff0*/  IMAD.WIDE R20, R12, 0x4, R66 ;  /* 0x000000040c147825 */ /* 0x001fc400078e0242 */
[----:B------:R-:W5:Y:S02]  /*3000*/  LDG.E R63, desc[UR36][R24.64] ;  /* 0x00000024183f7981 */ /* 0x000f64000c1e1900 */
[--C-:B------:R-:W-:Y:S02]  /*3010*/  IMAD.WIDE R22, R13, 0x4, R66.reuse ;  /* 0x000000040d167825 */ /* 0x100fe400078e0242 */
[----:B------:R-:W5:Y:S02]  /*3020*/  LDG.E R65, desc[UR36][R20.64] ;  /* 0x0000002414417981 */ /* 0x000f64000c1e1900 */
[--C-:B-1----:R-:W-:Y:S02]  /*3030*/  IMAD.WIDE R36, R17, 0x4, R66.reuse ;  /* 0x0000000411247825 */ /* 0x102fe400078e0242 */
[----:B------:R-:W5:Y:S02]  /*3040*/  LDG.E R69, desc[UR36][R22.64] ;  /* 0x0000002416457981 */ /* 0x000f64000c1e1900 */
[----:B------:R-:W-:-:S02]  /*3050*/  IMAD.WIDE R38, R14, 0x4, R66 ;  /* 0x000000040e267825 */ /* 0x000fc400078e0242 */
[----:B------:R-:W5:Y:S02]  /*3060*/  LDG.E R71, desc[UR36][R36.64] ;  /* 0x0000002424477981 */ /* 0x000f64000c1e1900 */
[--C-:B------:R-:W-:Y:S02]  /*3070*/  IMAD.WIDE R40, R18, 0x4, R66.reuse ;  /* 0x0000000412287825 */ /* 0x100fe400078e0242 */
[----:B------:R-:W5:Y:S02]  /*3080*/  LDG.E R103, desc[UR36][R38.64] ;  /* 0x0000002426677981 */ /* 0x000f64000c1e1900 */
[----:B------:R-:W-:Y:S02]  /*3090*/  IMAD.WIDE R42, R16, 0x4, R66 ;  /* 0x00000004102a7825 */ /* 0x000fe400078e0242 */
[----:B------:R-:W5:Y:S04]  /*30a0*/  LDG.E R105, desc[UR36][R40.64] ;  /* 0x0000002428697981 */ /* 0x000f68000c1e1900 */
[----:B------:R-:W5:Y:S04]  /*30b0*/  LDG.E R107, desc[UR36][R42.64] ;  /* 0x000000242a6b7981 */ /* 0x000f68000c1e1900 */
[----:B------:R-:W5:Y:S04]  /*30c0*/  LDL.128 R20, [R64] ;  /* 0x0000000040147983 */ /* 0x000f680000100c00 */
[----:B------:R-:W5:Y:S04]  /*30d0*/  LDL.128 R24, [R64+0x10] ;  /* 0x0000100040187983 */ /* 0x000f680000100c00 */
[----:B------:R-:W5:Y:S04]  /*30e0*/  LDL.128 R28, [R64+0x20] ;  /* 0x00002000401c7983 */ /* 0x000f680000100c00 */
[----:B------:R-:W5:Y:S01]  /*30f0*/  LDL.128 R32, [R64+0x30] ;  /* 0x0000300040207983 */ /* 0x000f620000100c00 */
[----:B------:R-:W-:-:S03]  /*3100*/  UPLOP3.LUT UP1, UPT, UPT, UPT, UP0, 0x80, 0x8 ;  /* 0x000000000008789c */ /* 0x000fc60003f2f000 */
[----:B--2---:R-:W-:Y:S04]  /*3110*/  STS [R76], R49 ;  /* 0x000000314c007388 */ /* 0x004fe80000000800 */
[----:B---3--:R-:W-:Y:S04]  /*3120*/  STS [R76+0x1400], R59 ;  /* 0x0014003b4c007388 */ /* 0x008fe80000000800 */
[----:B----4-:R-:W-:Y:S04]  /*3130*/  STS [R76+0x1800], R47 ;  /* 0x0018002f4c007388 */ /* 0x010fe80000000800 */
[----:B-----5:R-:W-:Y:S04]  /*3140*/  STS [R76+0x3c00], R45 ;  /* 0x003c002d4c007388 */ /* 0x020fe80000000800 */
[----:B------:R-:W-:Y:S04]  /*3150*/  STS [R76+0x400], R51 ;  /* 0x000400334c007388 */ /* 0x000fe80000000800 */
[----:B------:R-:W-:Y:S04]  /*3160*/  STS [R76+0x800], R53 ;  /* 0x000800354c007388 */ /* 0x000fe80000000800 */
[----:B------:R-:W-:Y:S04]  /*3170*/  STS [R76+0xc00], R55 ;  /* 0x000c00374c007388 */ /* 0x000fe80000000800 */
[----:B------:R-:W-:Y:S04]  /*3180*/  STS [R76+0x1000], R57 ;  /* 0x001000394c007388 */ /* 0x000fe80000000800 */
[----:B------:R-:W-:Y:S04]  /*3190*/  STS [R76+0x1c00], R61 ;  /* 0x001c003d4c007388 */ /* 0x000fe80000000800 */
[----:B------:R-:W-:Y:S04]  /*31a0*/  STS [R76+0x2000], R63 ;  /* 0x0020003f4c007388 */ /* 0x000fe80000000800 */
[----:B------:R0:W-:Y:S04]  /*31b0*/  STS [R76+0x2400], R65 ;  /* 0x002400414c007388 */ /* 0x0001e80000000800 */
[----:B------:R-:W-:Y:S04]  /*31c0*/  STS [R76+0x2800], R69 ;  /* 0x002800454c007388 */ /* 0x000fe80000000800 */
[----:B------:R-:W-:Y:S04]  /*31d0*/  STS [R76+0x2c00], R71 ;  /* 0x002c00474c007388 */ /* 0x000fe80000000800 */
[----:B------:R-:W-:Y:S04]  /*31e0*/  STS [R76+0x3000], R103 ;  /* 0x003000674c007388 */ /* 0x000fe80000000800 */
[----:B------:R-:W-:Y:S04]  /*31f0*/  STS [R76+0x3400], R105 ;  /* 0x003400694c007388 */ /* 0x000fe80000000800 */
[----:B------:R-:W-:Y:S01]  /*3200*/  STS [R76+0x3800], R107 ;  /* 0x0038006b4c007388 */ /* 0x000fe20000000800 */
[----:B------:R-:W-:Y:S06]  /*3210*/  BAR.SYNC.DEFER_BLOCKING 0x0 ;  /* 0x0000000000007b1d */ /* 0x000fec0000010000 */
[----:B------:R-:W1:Y:S01]  /*3220*/  LDS.128 R36, [R78+0x10400] ;  /* 0x010400004e247984 */ /* 0x000e620000000c00 */
[----:B0-----:R-:W-:-:S02]  /*3230*/  HFMA2 R65, -RZ, RZ, 0, 0 ;  /* 0x00000000ff417431 */ /* 0x001fc400000001ff */
[C---:B-1----:R-:W-:Y:S01]  /*3240*/  FMUL R57, R36.reuse, R20 ;  /* 0x0000001424397220 */ /* 0x042fe20000400000 */
[C---:B------:R-:W-:Y:S01]  /*3250*/  FMUL R43, R36.reuse, R21 ;  /* 0x00000015242b7220 */ /* 0x040fe20000400000 */
[C---:B------:R-:W-:Y:S01]  /*3260*/  FMUL R41, R36.reuse, R22 ;  /* 0x0000001624297220 */ /* 0x040fe20000400000 */
[----:B------:R-:W-:Y:S01]  /*3270*/  FMUL R59, R36, R23 ;  /* 0x00000017243b7220 */ /* 0x000fe20000400000 */
[C---:B------:R-:W-:Y:S01]  /*3280*/  FMUL R48, R37.reuse, R24 ;  /* 0x0000001825307220 */ /* 0x040fe20000400000 */
        /* <DEDUP_REMOVED lines=10> */
[----:B------:R-:W-:-:S07]  /*3330*/  FMUL R58, R39, R35 ;  /* 0x00000023273a7220 */ /* 0x000fce0000400000 */
.L_x_23:
[----:B------:R-:W-:Y:S02]  /*3340*/  IADD3 R20, PT, PT, R96, R65, RZ ;  /* 0x0000004160147210 */ /* 0x000fe40007ffe0ff */
[C---:B------:R-:W-:Y:S02]  /*3350*/  LEA R68, R65.reuse, R100, 0x4 ;  /* 0x0000006441447211 */ /* 0x040fe400078e20ff */
[-C--:B------:R-:W-:Y:S02]  /*3360*/  LEA R69, R20, R99.reuse, 0x2 ;  /* 0x0000006314457211 */ /* 0x080fe400078e10ff */
[----:B------:R-:W-:Y:S02]  /*3370*/  LEA R68, R68, R99, 0x4 ;  /* 0x0000006344447211 */ /* 0x000fe400078e20ff */
[----:B------:R-:W-:Y:S01]  /*3380*/  IADD3 R65, PT, PT, R65, 0x8, RZ ;  /* 0x0000000841417810 */ /* 0x000fe20007ffe0ff */
[----:B------:R-:W-:Y:S03]  /*3390*/  LDS.128 R28, [R69+0xc100] ;  /* 0x00c10000451c7984 */ /* 0x000fe60000000c00 */
[----:B------:R-:W-:Y:S01]  /*33a0*/  ISETP.NE.AND P0, PT, R65, 0x40, PT ;  /* 0x000000404100780c */ /* 0x000fe20003f05270 */
[----:B------:R-:W0:Y:S04]  /*33b0*/  LDS.128 R44, [R68+0x8000] ;  /* 0x00800000442c7984 */ /* 0x000e280000000c00 */
[----:B------:R-:W1:Y:S04]  /*33c0*/  LDS.128 R20, [R69+0xc200] ;  /* 0x00c2000045147984 */ /* 0x000e680000000c00 */
[----:B------:R-:W2:Y:S04]  /*33d0*/  LDS.128 R36, [R68+0x8100] ;  /* 0x0081000044247984 */ /* 0x000ea80000000c00 */
[----:B------:R-:W3:Y:S04]  /*33e0*/  LDS.128 R24, [R69+0xc300] ;  /* 0x00c3000045187984 */ /* 0x000ee80000000c00 */
[----:B------:R-:W4:Y:S04]  /*33f0*/  LDS.128 R32, [R69+0xc400] ;  /* 0x00c4000045207984 */ /* 0x000f280000000c00 */
[----:B------:R-:W5:Y:S01]  /*3400*/  LDS.128 R60, [R68+0x8200] ;  /* 0x00820000443c7984 */ /* 0x000f620000000c00 */
[C---:B0-----:R-:W-:Y:S01]  /*3410*/  FFMA R70, R28.reuse, R44, R57 ;  /* 0x0000002c1c467223 */ /* 0x041fe20000000039 */
[C---:B------:R-:W-:Y:S01]  /*3420*/  FFMA R102, R28.reuse, R45, R43 ;  /* 0x0000002d1c667223 */ /* 0x040fe2000000002b */
[C---:B------:R-:W-:Y:S01]  /*3430*/  FFMA R103, R28.reuse, R46, R41 ;  /* 0x0000002e1c677223 */ /* 0x040fe20000000029 */
[-C--:B------:R-:W-:Y:S01]  /*3440*/  FFMA R104, R28, R47.reuse, R59 ;  /* 0x0000002f1c687223 */ /* 0x080fe2000000003b */
[C---:B-1----:R-:W-:Y:S01]  /*3450*/  FFMA R48, R20.reuse, R44, R48 ;  /* 0x0000002c14307223 */ /* 0x042fe20000000030 */
[C---:B------:R-:W-:Y:S01]  /*3460*/  FFMA R52, R20.reuse, R47, R52 ;  /* 0x0000002f14347223 */ /* 0x040fe20000000034 */
[C---:B------:R-:W-:Y:S01]  /*3470*/  FFMA R106, R20.reuse, R45, R42 ;  /* 0x0000002d146a7223 */ /* 0x040fe2000000002a */
[----:B------:R-:W-:Y:S01]  /*3480*/  FFMA R71, R20, R46, R40 ;  /* 0x0000002e14477223 */ /* 0x000fe20000000028 */
[C---:B--2---:R-:W-:Y:S01]  /*3490*/  FFMA R105, R29.reuse, R36, R70 ;  /* 0x000000241d697223 */ /* 0x044fe20000000046 */
[C---:B------:R-:W-:Y:S01]  /*34a0*/  FFMA R28, R29.reuse, R37, R102 ;  /* 0x000000251d1c7223 */ /* 0x040fe20000000066 */
[C---:B------:R-:W-:Y:S01]  /*34b0*/  FFMA R103, R29.reuse, R38, R103 ;  /* 0x000000261d677223 */ /* 0x040fe20000000067 */
[-C--:B------:R-:W-:Y:S01]  /*34c0*/  FFMA R70, R29, R39.reuse, R104 ;  /* 0x000000271d467223 */ /* 0x080fe20000000068 */
[C---:B------:R-:W-:Y:S01]  /*34d0*/  FFMA R29, R21.reuse, R36, R48 ;  /* 0x00000024151d7223 */ /* 0x040fe20000000030 */
[----:B------:R-:W0:Y:S01]  /*34e0*/  LDS.128 R40, [R68+0x8300] ;  /* 0x0083000044287984 */ /* 0x000e220000000c00 */
[C---:B---3--:R-:W-:Y:S01]  /*34f0*/  FFMA R48, R24.reuse, R44, R53 ;  /* 0x0000002c18307223 */ /* 0x048fe20000000035 */
[C---:B------:R-:W-:Y:S01]  /*3500*/  FFMA R102, R21.reuse, R39, R52 ;  /* 0x0000002715667223 */ /* 0x040fe20000000034 */
[-C--:B------:R-:W-:Y:S01]  /*3510*/  FFMA R52, R24, R45.reuse, R51 ;  /* 0x0000002d18347223 */ /* 0x080fe20000000033 */
[C---:B----4-:R-:W-:Y:S01]  /*3520*/  FFMA R54, R32.reuse, R45, R54 ;  /* 0x0000002d20367223 */ /* 0x050fe20000000036 */
[C---:B------:R-:W-:Y:S01]  /*3530*/  FFMA R20, R21.reuse, R37, R106 ;  /* 0x0000002515147223 */ /* 0x040fe2000000006a */
[----:B------:R-:W-:Y:S01]  /*3540*/  FFMA R71, R21, R38, R71 ;  /* 0x0000002615477223 */ /* 0x000fe20000000047 */
[C---:B------:R-:W-:Y:S01]  /*3550*/  FFMA R44, R32.reuse, R44, R50 ;  /* 0x0000002c202c7223 */ /* 0x040fe20000000032 */
[-C--:B------:R-:W-:Y:S01]  /*3560*/  FFMA R45, R32, R46.reuse, R56 ;  /* 0x0000002e202d7223 */ /* 0x080fe20000000038 */
[----:B------:R-:W-:Y:S01]  /*3570*/  FFMA R107, R24, R46, R49 ;  /* 0x0000002e186b7223 */ /* 0x000fe20000000031 */
[C---:B------:R-:W-:Y:S01]  /*3580*/  FFMA R21, R25.reuse, R36, R48 ;  /* 0x0000002419157223 */ /* 0x040fe20000000030 */
[-C--:B------:R-:W-:Y:S01]  /*3590*/  FFMA R32, R32, R47.reuse, R58 ;  /* 0x0000002f20207223 */ /* 0x080fe2000000003a */
[----:B------:R-:W-:Y:S01]  /*35a0*/  LDS.128 R48, [R68+0x8400] ;  /* 0x0084000044307984 */ /* 0x000fe20000000c00 */
[----:B------:R-:W-:Y:S01]  /*35b0*/  FFMA R104, R24, R47, R55 ;  /* 0x0000002f18687223 */ /* 0x000fe20000000037 */
[-C--:B------:R-:W-:Y:S01]  /*35c0*/  FFMA R24, R25, R37.reuse, R52 ;  /* 0x0000002519187223 */ /* 0x080fe20000000034 */
[----:B------:R-:W-:Y:S01]  /*35d0*/  FFMA R106, R33, R37, R54 ;  /* 0x00000025216a7223 */ /* 0x000fe20000000036 */
[----:B------:R-:W1:Y:S01]  /*35e0*/  LDS.128 R56, [R69+0xc110] ;  /* 0x00c1100045387984 */ /* 0x000e620000000c00 */
[C---:B------:R-:W-:Y:S01]  /*35f0*/  FFMA R107, R25.reuse, R38, R107 ;  /* 0x00000026196b7223 */ /* 0x040fe2000000006b */
[-C--:B------:R-:W-:Y:S01]  /*3600*/  FFMA R104, R25, R39.reuse, R104 ;  /* 0x0000002719687223 */ /* 0x080fe20000000068 */
[C---:B------:R-:W-:Y:S01]  /*3610*/  FFMA R25, R33.reuse, R36, R44 ;  /* 0x0000002421197223 */ /* 0x040fe2000000002c */
[----:B------:R-:W2:Y:S01]  /*3620*/  LDS.128 R52, [R69+0xc210] ;  /* 0x00c2100045347984 */ /* 0x000ea20000000c00 */
[C---:B------:R-:W-:Y:S01]  /*3630*/  FFMA R109, R33.reuse, R38, R45 ;  /* 0x00000026216d7223 */ /* 0x040fe2000000002d */
[----:B------:R-:W-:Y:S01]  /*3640*/  FFMA R32, R33, R39, R32 ;  /* 0x0000002721207223 */ /* 0x000fe20000000020 */
[-C--:B-----5:R-:W-:Y:S01]  /*3650*/  FFMA R105, R60, R30.reuse, R105 ;  /* 0x0000001e3c697223 */ /* 0x0a0fe20000000069 */
[----:B------:R-:W3:Y:S01]  /*3660*/  LDS.128 R44, [R68+0x8500] ;  /* 0x00850000442c7984 */ /* 0x000ee20000000c00 */
[-C--:B------:R-:W-:Y:S01]  /*3670*/  FFMA R28, R61, R30.reuse, R28 ;  /* 0x0000001e3d1c7223 */ /* 0x080fe2000000001c */
[-C--:B------:R-:W-:Y:S01]  /*3680*/  FFMA R103, R62, R30.reuse, R103 ;  /* 0x0000001e3e677223 */ /* 0x080fe20000000067 */
[----:B------:R-:W-:Y:S01]  /*3690*/  FFMA R70, R63, R30, R70 ;  /* 0x0000001e3f467223 */ /* 0x000fe20000000046 */
[-C--:B------:R-:W-:Y:S01]  /*36a0*/  FFMA R33, R60, R22.reuse, R29 ;  /* 0x000000163c217223 */ /* 0x080fe2000000001d */
[-C--:B------:R-:W-:Y:S01]  /*36b0*/  FFMA R20, R61, R22.reuse, R20 ;  /* 0x000000163d147223 */ /* 0x080fe20000000014 */
[-C--:B------:R-:W-:Y:S01]  /*36c0*/  FFMA R71, R62, R22.reuse, R71 ;  /* 0x000000163e477223 */ /* 0x080fe20000000047 */
[----:B------:R-:W-:Y:S01]  /*36d0*/  FFMA R102, R63, R22, R102 ;  /* 0x000000163f667223 */ /* 0x000fe20000000066 */
[-C--:B------:R-:W-:Y:S01]  /*36e0*/  FFMA R29, R60, R26.reuse, R21 ;  /* 0x0000001a3c1d7223 */ /* 0x080fe20000000015 */
[-C--:B------:R-:W-:Y:S01]  /*36f0*/  FFMA R24, R61, R26.reuse, R24 ;  /* 0x0000001a3d187223 */ /* 0x080fe20000000018 */
[-C--:B------:R-:W-:Y:S01]  /*3700*/  FFMA R107, R62, R26.reuse, R107 ;  /* 0x0000001a3e6b7223 */ /* 0x080fe2000000006b */
[----:B------:R-:W-:Y:S01]  /*3710*/  FFMA R104, R63, R26, R104 ;  /* 0x0000001a3f687223 */ /* 0x000fe20000000068 */
[----:B------:R-:W4:Y:S01]  /*3720*/  LDS.128 R36, [R69+0xc310] ;  /* 0x00c3100045247984 */ /* 0x000f220000000c00 */
[-C--:B------:R-:W-:Y:S01]  /*3730*/  FFMA R25, R60, R34.reuse, R25 ;  /* 0x000000223c197223 */ /* 0x080fe20000000019 */
[-C--:B------:R-:W-:Y:S01]  /*3740*/  FFMA R30, R61, R34.reuse, R106 ;  /* 0x000000223d1e7223 */ /* 0x080fe2000000006a */
[-C--:B------:R-:W-:Y:S01]  /*3750*/  FFMA R109, R62, R34.reuse, R109 ;  /* 0x000000223e6d7223 */ /* 0x080fe2000000006d */
[----:B------:R-:W-:Y:S01]  /*3760*/  FFMA R32, R63, R34, R32 ;  /* 0x000000223f207223 */ /* 0x000fe20000000020 */
[-C--:B0-----:R-:W-:Y:S01]  /*3770*/  FFMA R111, R40, R23.reuse, R33 ;  /* 0x00000017286f7223 */ /* 0x081fe20000000021 */
[----:B------:R-:W0:Y:S01]  /*3780*/  LDS.128 R60, [R69+0xc410] ;  /* 0x00c41000453c7984 */ /* 0x000e220000000c00 */
[-C--:B------:R-:W-:Y:S01]  /*3790*/  FFMA R34, R41, R23.reuse, R20 ;  /* 0x0000001729227223 */ /* 0x080fe20000000014 */
[-C--:B------:R-:W-:Y:S01]  /*37a0*/  FFMA R71, R42, R23.reuse, R71 ;  /* 0x000000172a477223 */ /* 0x080fe20000000047 */
[----:B------:R-:W-:Y:S01]  /*37b0*/  FFMA R102, R43, R23, R102 ;  /* 0x000000172b667223 */ /* 0x000fe20000000066 */
[-C--:B------:R-:W-:Y:S01]  /*37c0*/  FFMA R26, R41, R31.reuse, R28 ;  /* 0x0000001f291a7223 */ /* 0x080fe2000000001c */
[----:B------:R-:W5:Y:S01]  /*37d0*/  LDS.128 R20, [R68+0x8600] ;  /* 0x0086000044147984 */ /* 0x000f620000000c00 */
[-C--:B------:R-:W-:Y:S01]  /*37e0*/  FFMA R105, R40, R31.reuse, R105 ;  /* 0x0000001f28697223 */ /* 0x080fe20000000069 */
[CC--:B------:R-:W-:Y:S01]  /*37f0*/  FFMA R103, R42.reuse, R31.reuse, R103 ;  /* 0x0000001f2a677223 */ /* 0x0c0fe20000000067 */
[----:B------:R-:W-:Y:S01]  /*3800*/  FFMA R70, R43, R31, R70 ;  /* 0x0000001f2b467223 */ /* 0x000fe20000000046 */
[C---:B------:R-:W-:Y:S01]  /*3810*/  FFMA R107, R42.reuse, R27, R107 ;  /* 0x0000001b2a6b7223 */ /* 0x040fe2000000006b */
[----:B------:R-:W-:Y:S01]  /*3820*/  FFMA R33, R42, R35, R109 ;  /* 0x000000232a217223 */ /* 0x000fe2000000006d */
[CC--:B------:R-:W-:Y:S01]  /*3830*/  FFMA R29, R40.reuse, R27.reuse, R29 ;  /* 0x0000001b281d7223 */ /* 0x0c0fe2000000001d */
[-C--:B------:R-:W-:Y:S01]  /*3840*/  FFMA R28, R41, R27.reuse, R24 ;  /* 0x0000001b291c7223 */ /* 0x080fe20000000018 */
[----:B------:R-:W-:Y:S01]  /*3850*/  FFMA R104, R43, R27, R104 ;  /* 0x0000001b2b687223 */ /* 0x000fe20000000068 */
[----:B------:R-:W-:Y:S01]  /*3860*/  FFMA R31, R40, R35, R25 ;  /* 0x00000023281f7223 */ /* 0x000fe20000000019 */
[CC--:B-1----:R-:W-:Y:S01]  /*3870*/  FFMA R42, R56.reuse, R49.reuse, R26 ;  /* 0x00000031382a7223 */ /* 0x0c2fe2000000001a */
[----:B------:R-:W-:Y:S01]  /*3880*/  FFMA R40, R56, R48, R105 ;  /* 0x0000003038287223 */ /* 0x000fe20000000069 */
[----:B------:R-:W1:Y:S01]  /*3890*/  LDS.128 R24, [R68+0x8700] ;  /* 0x0087000044187984 */ /* 0x000e620000000c00 */
[----:B--2---:R-:W-:Y:S01]  /*38a0*/  FFMA R34, R52, R49, R34 ;  /* 0x0000003134227223 */ /* 0x004fe20000000022 */
[-C--:B------:R-:W-:Y:S01]  /*38b0*/  FFMA R30, R41, R35.reuse, R30 ;  /* 0x00000023291e7223 */ /* 0x080fe2000000001e */
[----:B------:R-:W-:Y:S01]  /*38c0*/  FFMA R32, R43, R35, R32 ;  /* 0x000000232b207223 */ /* 0x000fe20000000020 */
[C---:B------:R-:W-:Y:S01]  /*38d0*/  FFMA R103, R56.reuse, R50, R103 ;  /* 0x0000003238677223 */ /* 0x040fe20000000067 */
[-C--:B------:R-:W-:Y:S01]  /*38e0*/  FFMA R70, R56, R51.reuse, R70 ;  /* 0x0000003338467223 */ /* 0x080fe20000000046 */
[----:B---3--:R-:W-:Y:S01]  /*38f0*/  FFMA R35, R57, R44, R40 ;  /* 0x0000002c39237223 */ /* 0x008fe20000000028 */
[C---:B------:R-:W-:Y:S01]  /*3900*/  FFMA R56, R52.reuse, R48, R111 ;  /* 0x0000003034387223 */ /* 0x040fe2000000006f */
[C---:B------:R-:W-:Y:S01]  /*3910*/  FFMA R71, R52.reuse, R50, R71 ;  /* 0x0000003234477223 */ /* 0x040fe20000000047 */
[----:B------:R-:W-:Y:S01]  /*3920*/  FFMA R102, R52, R51, R102 ;  /* 0x0000003334667223 */ /* 0x000fe20000000066 */
[-C--:B------:R-:W-:Y:S01]  /*3930*/  FFMA R40, R53, R45.reuse, R34 ;  /* 0x0000002d35287223 */ /* 0x080fe20000000022 */
[----:B------:R-:W-:Y:S01]  /*3940*/  FFMA R42, R57, R45, R42 ;  /* 0x0000002d392a7223 */ /* 0x000fe2000000002a */
[C---:B------:R-:W-:Y:S01]  /*3950*/  FFMA R43, R53.reuse, R44, R56 ;  /* 0x0000002c352b7223 */ /* 0x040fe20000000038 */
[CC--:B------:R-:W-:Y:S01]  /*3960*/  FFMA R71, R53.reuse, R46.reuse, R71 ;  /* 0x0000002e35477223 */ /* 0x0c0fe20000000047 */
[-C--:B------:R-:W-:Y:S01]  /*3970*/  FFMA R52, R53, R47.reuse, R102 ;  /* 0x0000002f35347223 */ /* 0x080fe20000000066 */
[C---:B------:R-:W-:Y:S01]  /*3980*/  FFMA R41, R57.reuse, R46, R103 ;  /* 0x0000002e39297223 */ /* 0x040fe20000000067 */
[----:B------:R-:W-:Y:S01]  /*3990*/  FFMA R70, R57, R47, R70 ;  /* 0x0000002f39467223 */ /* 0x000fe20000000046 */
[C---:B----4-:R-:W-:Y:S01]  /*39a0*/  FFMA R34, R36.reuse, R48, R29 ;  /* 0x0000003024227223 */ /* 0x050fe2000000001d */
[C---:B------:R-:W-:Y:S01]  /*39b0*/  FFMA R28, R36.reuse, R49, R28 ;  /* 0x00000031241c7223 */ /* 0x040fe2000000001c */
[C---:B------:R-:W-:Y:S01]  /*39c0*/  FFMA R107, R36.reuse, R50, R107 ;  /* 0x00000032246b7223 */ /* 0x040fe2000000006b */
[----:B------:R-:W-:Y:S01]  /*39d0*/  FFMA R104, R36, R51, R104 ;  /* 0x0000003324687223 */ /* 0x000fe20000000068 */
[C---:B------:R-:W-:Y:S01]  /*39e0*/  FFMA R53, R37.reuse, R44, R34 ;  /* 0x0000002c25357223 */ /* 0x040fe20000000022 */
[C---:B------:R-:W-:Y:S01]  /*39f0*/  FFMA R34, R37.reuse, R45, R28 ;  /* 0x0000002d25227223 */ /* 0x040fe2000000001c */
[C---:B0-----:R-:W-:Y:S01]  /*3a00*/  FFMA R30, R60.reuse, R49, R30 ;  /* 0x000000313c1e7223 */ /* 0x041fe2000000001e */
[C---:B------:R-:W-:Y:S01]  /*3a10*/  FFMA R48, R60.reuse, R48, R31 ;  /* 0x000000303c307223 */ /* 0x040fe2000000001f */
[C---:B------:R-:W-:Y:S01]  /*3a20*/  FFMA R33, R60.reuse, R50, R33 ;  /* 0x000000323c217223 */ /* 0x040fe20000000021 */
[----:B------:R-:W-:Y:S01]  /*3a30*/  FFMA R32, R60, R51, R32 ;  /* 0x000000333c207223 */ /* 0x000fe20000000020 */
[C---:B------:R-:W-:Y:S01]  /*3a40*/  FFMA R107, R37.reuse, R46, R107 ;  /* 0x0000002e256b7223 */ /* 0x040fe2000000006b */
[----:B------:R-:W-:Y:S01]  /*3a50*/  FFMA R104, R37, R47, R104 ;  /* 0x0000002f25687223 */ /* 0x000fe20000000068 */
[C---:B------:R-:W-:Y:S01]  /*3a60*/  FFMA R36, R61.reuse, R45, R30 ;  /* 0x0000002d3d247223 */ /* 0x040fe2000000001e */
[C---:B------:R-:W-:Y:S01]  /*3a70*/  FFMA R37, R61.reuse, R44, R48 ;  /* 0x0000002c3d257223 */ /* 0x040fe20000000030 */
[C---:B------:R-:W-:Y:S01]  /*3a80*/  FFMA R45, R61.reuse, R46, R33 ;  /* 0x0000002e3d2d7223 */ /* 0x040fe20000000021 */
[----:B------:R-:W-:Y:S01]  /*3a90*/  FFMA R32, R61, R47, R32 ;  /* 0x0000002f3d207223 */ /* 0x000fe20000000020 */
[C---:B-----5:R-:W-:Y:S01]  /*3aa0*/  FFMA R28, R21.reuse, R58, R42 ;  /* 0x0000003a151c7223 */ /* 0x060fe2000000002a */
[-C--:B------:R-:W-:Y:S01]  /*3ab0*/  FFMA R29, R20, R54.reuse, R43 ;  /* 0x00000036141d7223 */ /* 0x080fe2000000002b */
[-C--:B------:R-:W-:Y:S01]  /*3ac0*/  FFMA R42, R21, R54.reuse, R40 ;  /* 0x00000036152a7223 */ /* 0x080fe20000000028 */
[-C--:B------:R-:W-:Y:S01]  /*3ad0*/  FFMA R31, R22, R54.reuse, R71 ;  /* 0x00000036161f7223 */ /* 0x080fe20000000047 */
[----:B------:R-:W-:Y:S01]  /*3ae0*/  FFMA R52, R23, R54, R52 ;  /* 0x0000003617347223 */ /* 0x000fe20000000034 */
[-C--:B------:R-:W-:Y:S01]  /*3af0*/  FFMA R57, R20, R58.reuse, R35 ;  /* 0x0000003a14397223 */ /* 0x080fe20000000023 */
[----:B------:R-:W-:Y:S01]  /*3b00*/  FFMA R41, R22, R58, R41 ;  /* 0x0000003a16297223 */ /* 0x000fe20000000029 */
[C---:B------:R-:W-:Y:S01]  /*3b10*/  FFMA R30, R21.reuse, R38, R34 ;  /* 0x00000026151e7223 */ /* 0x040fe20000000022 */
[----:B------:R-:W-:Y:S01]  /*3b20*/  FFMA R54, R21, R62, R36 ;  /* 0x0000003e15367223 */ /* 0x000fe20000000024 */
[C---:B------:R-:W-:Y:S01]  /*3b30*/  FFMA R58, R23.reuse, R58, R70 ;  /* 0x0000003a173a7223 */ /* 0x040fe20000000046 */
[-C--:B------:R-:W-:Y:S01]  /*3b40*/  FFMA R53, R20, R38.reuse, R53 ;  /* 0x0000002614357223 */ /* 0x080fe20000000035 */
[----:B------:R-:W-:Y:S01]  /*3b50*/  FFMA R49, R22, R38, R107 ;  /* 0x0000002616317223 */ /* 0x000fe2000000006b */
[-C--:B------:R-:W-:Y:S01]  /*3b60*/  FFMA R33, R20, R62.reuse, R37 ;  /* 0x0000003e14217223 */ /* 0x080fe20000000025 */
[----:B------:R-:W-:Y:S01]  /*3b70*/  FFMA R21, R22, R62, R45 ;  /* 0x0000003e16157223 */ /* 0x000fe2000000002d */
[C---:B------:R-:W-:Y:S01]  /*3b80*/  FFMA R38, R23.reuse, R38, R104 ;  /* 0x0000002617267223 */ /* 0x040fe20000000068 */
[----:B------:R-:W-:Y:S01]  /*3b90*/  FFMA R62, R23, R62, R32 ;  /* 0x0000003e173e7223 */ /* 0x000fe20000000020 */
[-C--:B-1----:R-:W-:Y:S01]  /*3ba0*/  FFMA R57, R24, R59.reuse, R57 ;  /* 0x0000003b18397223 */ /* 0x082fe20000000039 */
        /* <DEDUP_REMOVED lines=15> */
[----:B------:R-:W-:Y:S06]  /*3ca0*/  @P0 BRA `(.L_x_23) ;  /* 0xfffffff400a40947 */ /* 0x000fec000383ffff */
[----:B------:R-:W0:Y:S01]  /*3cb0*/  LDS.128 R20, [R78+0x10500] ;  /* 0x010500004e147984 */ /* 0x000e220000000c00 */
[----:B------:R-:W-:Y:S01]  /*3cc0*/  BSSY.RECONVERGENT B2, `(.L_x_24) ;  /* 0x000000c000027945 */ /* 0x000fe20003800200 */
[----:B0-----:R-:W0:Y:S08]  /*3cd0*/  MUFU.RCP R25, R20 ;  /* 0x0000001400197308 */ /* 0x001e300000001000 */
[----:B------:R-:W1:Y:S01]  /*3ce0*/  FCHK P0, R57, R20 ;  /* 0x0000001439007302 */ /* 0x000e620000000000 */
[----:B0-----:R-:W-:-:S04]  /*3cf0*/  FFMA R24, -R20, R25, 1 ;  /* 0x3f80000014187423 */ /* 0x001fc80000000119 */
[----:B------:R-:W-:-:S04]  /*3d00*/  FFMA R24, R25, R24, R25 ;  /* 0x0000001819187223 */ /* 0x000fc80000000019 */
[----:B------:R-:W-:-:S04]  /*3d10*/  FFMA R25, R57, R24, RZ ;  /* 0x0000001839197223 */ /* 0x000fc800000000ff */
[----:B------:R-:W-:-:S04]  /*3d20*/  FFMA R26, -R20, R25, R57 ;  /* 0x00000019141a7223 */ /* 0x000fc80000000139 */
[----:B------:R-:W-:Y:S01]  /*3d30*/  FFMA R24, R24, R26, R25 ;  /* 0x0000001a18187223 */ /* 0x000fe20000000019 */
[----:B-1----:R-:W-:Y:S06]  /*3d40*/  @!P0 BRA `(.L_x_25) ;  /* 0x00000000000c8947 */ /* 0x002fec0003800000 */
[----:B------:R-:W-:-:S07]  /*3d50*/  MOV R32, 0x3d70 ;  /* 0x00003d7000207802 */ /* 0x000fce0000000f00 */
[----:B------:R-:W-:Y:S05]  /*3d60*/  CALL.REL.NOINC `($__internal_0_$__cuda_sm3x_div_rn_noftz_f32_slowpath) ;  /* 0x0000001400507944 */ /* 0x000fea0003c00000 */
[----:B------:R-:W-:-:S07]  /*3d70*/  MOV R24, R27 ;  /* 0x0000001b00187202 */ /* 0x000fce0000000f00 */
.L_x_25:
[----:B------:R-:W-:Y:S05]  /*3d80*/  BSYNC.RECONVERGENT B2 ;  /* 0x0000000000027941 */ /* 0x000fea0003800200 */
.L_x_24:
[----:B------:R-:W0:Y:S01]  /*3d90*/  MUFU.RCP R25, R20 ;  /* 0x0000001400197308 */ /* 0x000e220000001000 */
[----:B------:R-:W-:Y:S07]  /*3da0*/  BSSY.RECONVERGENT B2, `(.L_x_26) ;  /* 0x000000c000027945 */ /* 0x000fee0003800200 */
[----:B------:R-:W1:Y:S01]  /*3db0*/  FCHK P0, R43, R20 ;  /* 0x000000142b007302 */ /* 0x000e620000000000 */
[----:B0-----:R-:W-:-:S04]  /*3dc0*/  FFMA R26, -R20, R25, 1 ;  /* 0x3f800000141a7423 */ /* 0x001fc80000000119 */
[----:B------:R-:W-:-:S04]  /*3dd0*/  FFMA R28, R25, R26, R25 ;  /* 0x0000001a191c7223 */ /* 0x000fc80000000019 */
[----:B------:R-:W-:-:S04]  /*3de0*/  FFMA R25, R43, R28, RZ ;  /* 0x0000001c2b197223 */ /* 0x000fc800000000ff */
[----:B------:R-:W-:-:S04]  /*3df0*/  FFMA R26, -R20, R25, R43 ;  /* 0x00000019141a7223 */ /* 0x000fc8000000012b */
[----:B------:R-:W-:Y:S01]  /*3e00*/  FFMA R25, R28, R26, R25 ;  /* 0x0000001a1c197223 */ /* 0x000fe20000000019 */
[----:B-1----:R-:W-:Y:S06]  /*3e10*/  @!P0 BRA `(.L_x_27) ;  /* 0x0000000000108947 */ /* 0x002fec0003800000 */
[----:B------:R-:W-:Y:S02]  /*3e20*/  MOV R57, R43 ;  /* 0x0000002b00397202 */ /* 0x000fe40000000f00 */
[----:B------:R-:W-:-:S07]  /*3e30*/  MOV R32, 0x3e50 ;  /* 0x00003e5000207802 */ /* 0x000fce0000000f00 */
[----:B------:R-:W-:Y:S05]  /*3e40*/  CALL.REL.NOINC `($__internal_0_$__cuda_sm3x_div_rn_noftz_f32_slowpath) ;  /* 0x0000001400187944 */ /* 0x000fea0003c00000 */
[----:B------:R-:W-:-:S07]  /*3e50*/  MOV R25, R27 ;  /* 0x0000001b00197202 */ /* 0x000fce0000000f00 */
.L_x_27:
[----:B------:R-:W-:Y:S05]  /*3e60*/  BSYNC.RECONVERGENT B2 ;  /* 0x0000000000027941 */ /* 0x000fea0003800200 */
.L_x_26:
        /* <DEDUP_REMOVED lines=13> */
.L_x_29:
[----:B------:R-:W-:Y:S05]  /*3f40*/  BSYNC.RECONVERGENT B2 ;  /* 0x0000000000027941 */ /* 0x000fea0003800200 */
.L_x_28:
        /* <DEDUP_REMOVED lines=12> */
.L_x_31:
[----:B------:R-:W-:Y:S05]  /*4010*/  BSYNC.RECONVERGENT B2 ;  /* 0x0000000000027941 */ /* 0x000fea0003800200 */
.L_x_30:
[----:B------:R-:W0:Y:S01]  /*4020*/  MUFU.RCP R20, R21 ;  /* 0x0000001500147308 */ /* 0x000e220000001000 */
[----:B------:R1:W-:Y:S01]  /*4030*/  STL.128 [R64], R24 ;  /* 0x0000001840007387 */ /* 0x0003e20000100c00 */
[----:B------:R-:W-:Y:S06]  /*4040*/  BSSY.RECONVERGENT B2, `(.L_x_32) ;  /* 0x000000d000027945 */ /* 0x000fec0003800200 */
[----:B------:R-:W2:Y:S01]  /*4050*/  FCHK P0, R48, R21 ;  /* 0x0000001530007302 */ /* 0x000ea20000000000 */
[----:B0-----:R-:W-:-:S04]  /*4060*/  FFMA R29, -R21, R20, 1 ;  /* 0x3f800000151d7423 */ /* 0x001fc80000000114 */
[----:B------:R-:W-:-:S04]  /*4070*/  FFMA R29, R20, R29, R20 ;  /* 0x0000001d141d7223 */ /* 0x000fc80000000014 */
[----:B------:R-:W-:-:S04]  /*4080*/  FFMA R28, R48, R29, RZ ;  /* 0x0000001d301c7223 */ /* 0x000fc800000000ff */
[----:B------:R-:W-:-:S04]  /*4090*/  FFMA R20, -R21, R28, R48 ;  /* 0x0000001c15147223 */ /* 0x000fc80000000130 */
[----:B------:R-:W-:Y:S01]  /*40a0*/  FFMA R28, R29, R20, R28 ;  /* 0x000000141d1c7223 */ /* 0x000fe2000000001c */
[----:B-12---:R-:W-:Y:S06]  /*40b0*/  @!P0 BRA `(.L_x_33) ;  /* 0x0000000000148947 */ /* 0x006fec0003800000 */
[----:B------:R-:W-:Y:S02]  /*40c0*/  MOV R57, R48 ;  /* 0x0000003000397202 */ /* 0x000fe40000000f00 */
[----:B------:R-:W-:Y:S02]  /*40d0*/  MOV R20, R21 ;  /* 0x0000001500147202 */ /* 0x000fe40000000f00 */
[----:B------:R-:W-:-:S07]  /*40e0*/  MOV R32, 0x4100 ;  /* 0x0000410000207802 */ /* 0x000fce0000000f00 */
[----:B------:R-:W-:Y:S05]  /*40f0*/  CALL.REL.NOINC `($__internal_0_$__cuda_sm3x_div_rn_noftz_f32_slowpath) ;  /* 0x00000010006c7944 */ /* 0x000fea0003c00000 */
[----:B------:R-:W-:-:S07]  /*4100*/  MOV R28, R27 ;  /* 0x0000001b001c7202 */ /* 0x000fce0000000f00 */
.L_x_33:
[----:B------:R-:W-:Y:S05]  /*4110*/  BSYNC.RECONVERGENT B2 ;  /* 0x0000000000027941 */ /* 0x000fea0003800200 */
.L_x_32:
        /* <DEDUP_REMOVED lines=10> */
[----:B------:R-:W-:Y:S02]  /*41c0*/  MOV R20, R21 ;  /* 0x0000001500147202 */ /* 0x000fe40000000f00 */
[----:B------:R-:W-:-:S07]  /*41d0*/  MOV R32, 0x41f0 ;  /* 0x000041f000207802 */ /* 0x000fce0000000f00 */
[----:B------:R-:W-:Y:S05]  /*41e0*/  CALL.REL.NOINC `($__internal_0_$__cuda_sm3x_div_rn_noftz_f32_slowpath) ;  /* 0x0000001000307944 */ /* 0x000fea0003c00000 */
[----:B------:R-:W-:-:S07]  /*41f0*/  MOV R29, R27 ;  /* 0x0000001b001d7202 */ /* 0x000fce0000000f00 */
.L_x_35:
[----:B------:R-:W-:Y:S05]  /*4200*/  BSYNC.RECONVERGENT B2 ;  /* 0x0000000000027941 */ /* 0x000fea0003800200 */
.L_x_34:
        /* <DEDUP_REMOVED lines=14> */
.L_x_37:
[----:B------:R-:W-:Y:S05]  /*42f0*/  BSYNC.RECONVERGENT B2 ;  /* 0x0000000000027941 */ /* 0x000fea0003800200 */
.L_x_36:
        /* <DEDUP_REMOVED lines=14> */
.L_x_39:
[----:B------:R-:W-:Y:S05]  /*43e0*/  BSYNC.RECONVERGENT B2 ;  /* 0x0000000000027941 */ /* 0x000fea0003800200 */
.L_x_38:
[----:B------:R-:W0:Y:S01]  /*43f0*/  MUFU.RCP R21, R22 ;  /* 0x0000001600157308 */ /* 0x000e220000001000 */
[----:B------:R1:W-:Y:S01]  /*4400*/  STL.128 [R64+0x10], R28 ;  /* 0x0000101c40007387 */ /* 0x0003e20000100c00 */
        /* <DEDUP_REMOVED lines=13> */
.L_x_41:
[----:B------:R-:W-:Y:S05]  /*44e0*/  BSYNC.RECONVERGENT B2 ;  /* 0x0000000000027941 */ /* 0x000fea0003800200 */
.L_x_40:
        /* <DEDUP_REMOVED lines=14> */
.L_x_43:
[----:B------:R-:W-:Y:S05]  /*45d0*/  BSYNC.RECONVERGENT B2 ;  /* 0x0000000000027941 */ /* 0x000fea0003800200 */
.L_x_42:
        /* <DEDUP_REMOVED lines=14> */
.L_x_45:
[----:B------:R-:W-:Y:S05]  /*46c0*/  BSYNC.RECONVERGENT B2 ;  /* 0x0000000000027941 */ /* 0x000fea0003800200 */
.L_x_44:
        /* <DEDUP_REMOVED lines=13> */
.L_x_47:
[----:B------:R-:W-:Y:S05]  /*47a0*/  BSYNC.RECONVERGENT B2 ;  /* 0x0000000000027941 */ /* 0x000fea0003800200 */
.L_x_46:
        /* <DEDUP_REMOVED lines=15> */
.L_x_49:
[----:B------:R-:W-:Y:S05]  /*48a0*/  BSYNC.RECONVERGENT B2 ;  /* 0x0000000000027941 */ /* 0x000fea0003800200 */
.L_x_48:
        /* <DEDUP_REMOVED lines=14> */
.L_x_51:
[----:B------:R-:W-:Y:S05]  /*4990*/  BSYNC.RECONVERGENT B2 ;  /* 0x0000000000027941 */ /* 0x000fea0003800200 */
.L_x_50:
        /* <DEDUP_REMOVED lines=14> */
.L_x_53:
[----:B------:R-:W-:Y:S05]  /*4a80*/  BSYNC.RECONVERGENT B2 ;  /* 0x0000000000027941 */ /* 0x000fea0003800200 */
.L_x_52:
        /* <DEDUP_REMOVED lines=14> */
.L_x_55:
[----:B------:R-:W-:Y:S05]  /*4b70*/  BSYNC.RECONVERGENT B2 ;  /* 0x0000000000027941 */ /* 0x000fea0003800200 */
.L_x_54:
[----:B------:R-:W-:Y:S01]  /*4b80*/  BAR.SYNC.DEFER_BLOCKING 0x0 ;  /* 0x0000000000007b1d */ /* 0x000fe20000010000 */
[----:B------:R-:W-:Y:S01]  /*4b90*/  IADD3 R66, P0, PT, R66, 0x100, RZ ;  /* 0x0000010042427810 */ /* 0x000fe20007f1e0ff */
[----:B------:R-:W-:-:S03]  /*4ba0*/  UPLOP3.LUT UP0, UPT, UPT, UPT, UPT, 0x40, 0x4 ;  /* 0x000000000004789c */ /* 0x000fc60003f0e870 */
[----:B------:R-:W-:Y:S01]  /*4bb0*/  IADD3.X R67, PT, PT, RZ, R67, RZ, P0, !PT ;  /* 0x00000043ff437210 */ /* 0x000fe200007fe4ff */
[----:B------:R0:W-:Y:S02]  /*4bc0*/  STL.128 [R64+0x30], R28 ;  /* 0x0000301c40007387 */ /* 0x0001e40000100c00 */
[----:B0-----:R-:W-:Y:S01]  /*4bd0*/  IADD3 R64, PT, PT, R64, 0x40, RZ ;  /* 0x0000004040407810 */ /* 0x001fe20007ffe0ff */
[----:B------:R-:W-:Y:S06]  /*4be0*/  BRA.U UP1, `(.L_x_56) ;  /* 0xffffffe101b47547 */ /* 0x000fec000b83ffff */
[----:B------:R-:W-:Y:S01]  /*4bf0*/  IADD3 R72, PT, PT, R72, 0x1, RZ ;  /* 0x0000000148487810 */ /* 0x000fe20007ffe0ff */
[----:B------:R-:W-:Y:S03]  /*4c00*/  BAR.SYNC.DEFER_BLOCKING 0x0 ;  /* 0x0000000000007b1d */ /* 0x000fe60000010000 */
[----:B------:R-:W-:-:S13]  /*4c10*/  ISETP.NE.AND P0, PT, R72, R73, PT ;  /* 0x000000494800720c */ /* 0x000fda0003f05270 */
[----:B------:R-:W-:Y:S05]  /*4c20*/  @P0 BRA `(.L_x_57) ;  /* 0xffffffbc00dc0947 */ /* 0x000fea000383ffff */
.L_x_3:
[----:B------:R-:W1:Y:S08]  /*4c30*/  LDC R52, c[0x0][0x384] ;  /* 0x0000e100ff347b82 */ /* 0x000e700000000800 */
[----:B----4-:R-:W2:Y:S01]  /*4c40*/  LDC.64 R4, c[0x0][0x3a0] ;  /* 0x0000e800ff047b82 */ /* 0x010ea20000000a00 */
[----:B-1----:R-:W-:-:S13]  /*4c50*/  ISETP.GE.AND P0, PT, R52, 0x1, PT ;  /* 0x000000013400780c */ /* 0x002fda0003f06270 */
[----:B--2---:R-:W-:Y:S05]  /*4c60*/  @!P0 EXIT ;  /* 0x000000000000894d */ /* 0x004fea0003800000 */
[----:B------:R-:W-:Y:S01]  /*4c70*/  IADD3 R0, PT, PT, R52, -0x1, RZ ;  /* 0xffffffff34007810 */ /* 0x000fe20007ffe0ff */
[----:B------:R-:W-:Y:S01]  /*4c80*/  IMAD.WIDE R4, R97, 0x4, R4 ;  /* 0x0000000461047825 */ /* 0x000fe200078e0204 */
[----:B------:R-:W-:Y:S02]  /*4c90*/  SHF.L.U32 R101, R101, 0x2, RZ ;  /* 0x0000000265657819 */ /* 0x000fe400000006ff */
[C---:B------:R-:W-:Y:S02]  /*4ca0*/  ISETP.GE.U32.AND P1, PT, R0.reuse, 0x40, PT ;  /* 0x000000400000780c */ /* 0x040fe40003f26070 */
[----:B------:R-:W-:Y:S02]  /*4cb0*/  LOP3.LUT P0, RZ, R0, 0x40, RZ, 0xc0, !PT ;  /* 0x0000004000ff7812 */ /* 0x000fe4000780c0ff */
[----:B------:R-:W-:-:S09]  /*4cc0*/  SHF.L.U32 R100, R100, 0x2, RZ ;  /* 0x0000000264647819 */ /* 0x000fd200000006ff */
[----:B------:R-:W-:Y:S05]  /*4cd0*/  @!P1 BRA `(.L_x_58) ;  /* 0x0000000000f49947 */ /* 0x000fea0003800000 */
[-C--:B------:R-:W-:Y:S01]  /*4ce0*/  IMAD R3, R101, R52.reuse, R100 ;  /* 0x0000003465037224 */ /* 0x080fe200078e0264 */
[----:B------:R-:W-:Y:S01]  /*4cf0*/  LEA.HI R0, R0, 0x1, RZ, 0x1a ;  /* 0x0000000100007811 */ /* 0x000fe200078fd0ff */
[----:B------:R-:W-:Y:S03]  /*4d00*/  BSSY.RECONVERGENT B0, `(.L_x_58) ;  /* 0x000003a000007945 */ /* 0x000fe60003800200 */
[-C--:B------:R-:W-:Y:S02]  /*4d10*/  IADD3 R15, PT, PT, R3, R52.reuse, RZ ;  /* 0x00000034030f7210 */ /* 0x080fe40007ffe0ff */
[----:B------:R-:W-:Y:S02]  /*4d20*/  LOP3.LUT R0, R0, 0x7fffffe, RZ, 0xc0, !PT ;  /* 0x07fffffe00007812 */ /* 0x000fe400078ec0ff */
[----:B------:R-:W-:Y:S02]  /*4d30*/  IADD3 R17, PT, PT, R15, R52, RZ ;  /* 0x000000340f117210 */ /* 0x000fe40007ffe0ff */
[----:B------:R-:W-:-:S02]  /*4d40*/  IADD3 R0, PT, PT, -R0, RZ, RZ ;  /* 0x000000ff00007210 */ /* 0x000fc40007ffe1ff */
[----:B------:R-:W-:-:S07]  /*4d50*/  IADD3 R19, PT, PT, R17, R52, RZ ;  /* 0x0000003411137210 */ /* 0x000fce0007ffe0ff */
.L_x_59:
[----:B0-----:R-:W2:Y:S04]  /*4d60*/  LDL.128 R20, [R2] ;  /* 0x0000000002147983 */ /* 0x001ea80000100c00 */
[----:B------:R-:W3:Y:S04]  /*4d70*/  LDL.128 R24, [R2+0x10] ;  /* 0x0000100002187983 */ /* 0x000ee80000100c00 */
[----:B------:R-:W4:Y:S04]  /*4d80*/  LDL.128 R28, [R2+0x20] ;  /* 0x00002000021c7983 */ /* 0x000f280000100c00 */
[----:B------:R-:W5:Y:S04]  /*4d90*/  LDL.128 R32, [R2+0x30] ;  /* 0x0000300002207983 */ /* 0x000f680000100c00 */
[----:B------:R-:W5:Y:S04]  /*4da0*/  LDL.128 R36, [R2+0x40] ;  /* 0x0000400002247983 */ /* 0x000f680000100c00 */
[----:B-1----:R-:W5:Y:S04]  /*4db0*/  LDL.128 R40, [R2+0x50] ;  /* 0x0000500002287983 */ /* 0x002f680000100c00 */
[----:B------:R-:W5:Y:S04]  /*4dc0*/  LDL.128 R44, [R2+0x60] ;  /* 0x00006000022c7983 */ /* 0x000f680000100c00 */
[----:B------:R0:W5:Y:S01]  /*4dd0*/  LDL.128 R48, [R2+0x70] ;  /* 0x0000700002307983 */ /* 0x0001620000100c00 */
[----:B------:R-:W-:-:S02]  /*4de0*/  MOV R12, R4 ;  /* 0x00000004000c7202 */ /* 0x000fc40000000f00 */
[----:B------:R-:W-:Y:S02]  /*4df0*/  MOV R13, R5 ;  /* 0x00000005000d7202 */ /* 0x000fe40000000f00 */
[----:B------:R-:W-:Y:S01]  /*4e00*/  IADD3 R0, PT, PT, R0, 0x2, RZ ;  /* 0x0000000200007810 */ /* 0x000fe20007ffe0ff */
[----:B------:R-:W-:-:S03]  /*4e10*/  IMAD.WIDE.U32 R4, R3, 0x4, R12 ;  /* 0x0000000403047825 */ /* 0x000fc600078e000c */
[----:B------:R-:W-:Y:S02]  /*4e20*/  ISETP.NE.AND P1, PT, R0, RZ, PT ;  /* 0x000000ff0000720c */ /* 0x000fe40003f25270 */
[----:B0-----:R-:W-:Y:S01]  /*4e30*/  IADD3 R2, PT, PT, R2, 0x80, RZ ;  /* 0x0000008002027810 */ /* 0x001fe20007ffe0ff */
[----:B------:R-:W-:-:S04]  /*4e40*/  IMAD.WIDE.U32 R6, R15, 0x4, R12 ;  /* 0x000000040f067825 */ /* 0x000fc800078e000c */
[----:B------:R-:W-:-:S04]  /*4e50*/  IMAD.WIDE.U32 R8, R17, 0x4, R12 ;  /* 0x0000000411087825 */ /* 0x000fc800078e000c */
[----:B------:R-:W-:Y:S01]  /*4e60*/  IMAD.WIDE.U32 R10, R19, 0x4, R12 ;  /* 0x00000004130a7825 */ /* 0x000fe200078e000c */
[----:B--2---:R-:W-:Y:S04]  /*4e70*/  STG.E desc[UR36][R4.64], R20 ;  /* 0x0000001404007986 */ /* 0x004fe8000c101924 */
[----:B------:R-:W-:Y:S04]  /*4e80*/  STG.E desc[UR36][R4.64+0x4], R21 ;  /* 0x0000041504007986 */ /* 0x000fe8000c101924 */
[----:B------:R-:W-:Y:S04]  /*4e90*/  STG.E desc[UR36][R4.64+0x8], R22 ;  /* 0x0000081604007986 */ /* 0x000fe8000c101924 */
[----:B------:R-:W-:Y:S04]  /*4ea0*/  STG.E desc[UR36][R4.64+0xc], R23 ;  /* 0x00000c1704007986 */ /* 0x000fe8000c101924 */
[----:B---3--:R-:W-:Y:S04]  /*4eb0*/  STG.E desc[UR36][R6.64], R24 ;  /* 0x0000001806007986 */ /* 0x008fe8000c101924 */
[----:B------:R-:W-:Y:S04]  /*4ec0*/  STG.E desc[UR36][R6.64+0x4], R25 ;  /* 0x0000041906007986 */ /* 0x000fe8000c101924 */
[----:B------:R-:W-:Y:S04]  /*4ed0*/  STG.E desc[UR36][R6.64+0x8], R26 ;  /* 0x0000081a06007986 */ /* 0x000fe8000c101924 */
[----:B------:R-:W-:Y:S04]  /*4ee0*/  STG.E desc[UR36][R6.64+0xc], R27 ;  /* 0x00000c1b06007986 */ /* 0x000fe8000c101924 */
[----:B----4-:R-:W-:Y:S04]  /*4ef0*/  STG.E desc[UR36][R8.64], R28 ;  /* 0x0000001c08007986 */ /* 0x010fe8000c101924 */
[----:B------:R-:W-:Y:S04]  /*4f00*/  STG.E desc[UR36][R8.64+0x4], R29 ;  /* 0x0000041d08007986 */ /* 0x000fe8000c101924 */
[----:B------:R-:W-:Y:S04]  /*4f10*/  STG.E desc[UR36][R8.64+0x8], R30 ;  /* 0x0000081e08007986 */ /* 0x000fe8000c101924 */
[----:B------:R-:W-:Y:S04]  /*4f20*/  STG.E desc[UR36][R8.64+0xc], R31 ;  /* 0x00000c1f08007986 */ /* 0x000fe8000c101924 */
[----:B-----5:R-:W-:Y:S04]  /*4f30*/  STG.E desc[UR36][R10.64], R32 ;  /* 0x000000200a007986 */ /* 0x020fe8000c101924 */
[----:B------:R-:W-:Y:S04]  /*4f40*/  STG.E desc[UR36][R10.64+0x4], R33 ;  /* 0x000004210a007986 */ /* 0x000fe8000c101924 */
[----:B------:R-:W-:Y:S04]  /*4f50*/  STG.E desc[UR36][R10.64+0x8], R34 ;  /* 0x000008220a007986 */ /* 0x000fe8000c101924 */
[----:B------:R-:W-:Y:S04]  /*4f60*/  STG.E desc[UR36][R10.64+0xc], R35 ;  /* 0x00000c230a007986 */ /* 0x000fe8000c101924 */
[----:B------:R-:W-:Y:S04]  /*4f70*/  STG.E desc[UR36][R4.64+0x100], R36 ;  /* 0x0001002404007986 */ /* 0x000fe8000c101924 */
[----:B------:R-:W-:Y:S04]  /*4f80*/  STG.E desc[UR36][R4.64+0x104], R37 ;  /* 0x0001042504007986 */ /* 0x000fe8000c101924 */
[----:B------:R-:W-:Y:S04]  /*4f90*/  STG.E desc[UR36][R4.64+0x108], R38 ;  /* 0x0001082604007986 */ /* 0x000fe8000c101924 */
[----:B------:R0:W-:Y:S04]  /*4fa0*/  STG.E desc[UR36][R4.64+0x10c], R39 ;  /* 0x00010c2704007986 */ /* 0x0001e8000c101924 */
[----:B------:R1:W-:Y:S04]  /*4fb0*/  STG.E desc[UR36][R6.64+0x100], R40 ;  /* 0x0001002806007986 */ /* 0x0003e8000c101924 */
[----:B------:R1:W-:Y:S04]  /*4fc0*/  STG.E desc[UR36][R6.64+0x104], R41 ;  /* 0x0001042906007986 */ /* 0x0003e8000c101924 */
[----:B------:R1:W-:Y:S01]  /*4fd0*/  STG.E desc[UR36][R6.64+0x108], R42 ;  /* 0x0001082a06007986 */ /* 0x0003e2000c101924 */
[----:B0-----:R-:W-:-:S03]  /*4fe0*/  IADD3 R4, P2, PT, R12, 0x200, RZ ;  /* 0x000002000c047810 */ /* 0x001fc60007f5e0ff */
[----:B------:R1:W-:Y:S01]  /*4ff0*/  STG.E desc[UR36][R6.64+0x10c], R43 ;  /* 0x00010c2b06007986 */ /* 0x0003e2000c101924 */
[----:B------:R-:W-:-:S03]  /*5000*/  IADD3.X R5, PT, PT, RZ, R13, RZ, P2, !PT ;  /* 0x0000000dff057210 */ /* 0x000fc600017fe4ff */
[----:B------:R1:W-:Y:S04]  /*5010*/  STG.E desc[UR36][R8.64+0x100], R44 ;  /* 0x0001002c08007986 */ /* 0x0003e8000c101924 */
[----:B------:R1:W-:Y:S04]  /*5020*/  STG.E desc[UR36][R8.64+0x104], R45 ;  /* 0x0001042d08007986 */ /* 0x0003e8000c101924 */
[----:B------:R1:W-:Y:S04]  /*5030*/  STG.E desc[UR36][R8.64+0x108], R46 ;  /* 0x0001082e08007986 */ /* 0x0003e8000c101924 */
[----:B------:R1:W-:Y:S04]  /*5040*/  STG.E desc[UR36][R8.64+0x10c], R47 ;  /* 0x00010c2f08007986 */ /* 0x0003e8000c101924 */
[----:B------:R1:W-:Y:S04]  /*5050*/  STG.E desc[UR36][R10.64+0x100], R48 ;  /* 0x000100300a007986 */ /* 0x0003e8000c101924 */
[----:B------:R1:W-:Y:S04]  /*5060*/  STG.E desc[UR36][R10.64+0x104], R49 ;  /* 0x000104310a007986 */ /* 0x0003e8000c101924 */
[----:B------:R1:W-:Y:S04]  /*5070*/  STG.E desc[UR36][R10.64+0x108], R50 ;  /* 0x000108320a007986 */ /* 0x0003e8000c101924 */
[----:B------:R1:W-:Y:S01]  /*5080*/  STG.E desc[UR36][R10.64+0x10c], R51 ;  /* 0x00010c330a007986 */ /* 0x0003e2000c101924 */
[----:B------:R-:W-:Y:S05]  /*5090*/  @P1 BRA `(.L_x_59) ;  /* 0xfffffffc00301947 */ /* 0x000fea000383ffff */
[----:B------:R-:W-:Y:S05]  /*50a0*/  BSYNC.RECONVERGENT B0 ;  /* 0x0000000000007941 */ /* 0x000fea0003800200 */
.L_x_58:
[----:B------:R-:W-:Y:S05]  /*50b0*/  @P0 EXIT ;  /* 0x000000000000094d */ /* 0x000fea0003800000 */
[----:B0-----:R-:W2:Y:S04]  /*50c0*/  LDL.128 R12, [R2] ;  /* 0x00000000020c7983 */ /* 0x001ea80000100c00 */
[----:B------:R-:W3:Y:S04]  /*50d0*/  LDL.128 R16, [R2+0x10] ;  /* 0x0000100002107983 */ /* 0x000ee80000100c00 */
[----:B------:R-:W4:Y:S04]  /*50e0*/  LDL.128 R20, [R2+0x20] ;  /* 0x0000200002147983 */ /* 0x000f280000100c00 */
[----:B------:R-:W5:Y:S01]  /*50f0*/  LDL.128 R24, [R2+0x30] ;  /* 0x0000300002187983 */ /* 0x000f620000100c00 */
[----:B------:R-:W-:Y:S01]  /*5100*/  IMAD R101, R101, R52, R100 ;  /* 0x0000003465657224 */ /* 0x000fe200078e0264 */
[----:B-1----:R-:W-:-:S02]  /*5110*/  MOV R10, R4 ;  /* 0x00000004000a7202 */ /* 0x002fc40000000f00 */
[----:B------:R-:W-:Y:S02]  /*5120*/  MOV R11, R5 ;  /* 0x00000005000b7202 */ /* 0x000fe40000000f00 */
[C---:B------:R-:W-:Y:S01]  /*5130*/  IADD3 R7, PT, PT, R101.reuse, R52, RZ ;  /* 0x0000003465077210 */ /* 0x040fe20007ffe0ff */
[----:B------:R-:W-:-:S03]  /*5140*/  IMAD.WIDE.U32 R4, R101, 0x4, R10 ;  /* 0x0000000465047825 */ /* 0x000fc600078e000a */
[C---:B------:R-:W-:Y:S01]  /*5150*/  IADD3 R9, PT, PT, R7.reuse, R52, RZ ;  /* 0x0000003407097210 */ /* 0x040fe20007ffe0ff */
[----:B------:R-:W-:-:S03]  /*5160*/  IMAD.WIDE.U32 R6, R7, 0x4, R10 ;  /* 0x0000000407067825 */ /* 0x000fc600078e000a */
[C---:B------:R-:W-:Y:S01]  /*5170*/  IADD3 R3, PT, PT, R9.reuse, R52, RZ ;  /* 0x0000003409037210 */ /* 0x040fe20007ffe0ff */
        /* <DEDUP_REMOVED lines=17> */
[----:B------:R-:W-:Y:S01]  /*5290*/  STG.E desc[UR36][R10.64+0xc], R27 ;  /* 0x00000c1b0a007986 */ /* 0x000fe2000c101924 */
[----:B------:R-:W-:Y:S05]  /*52a0*/  EXIT ;  /* 0x000000000000794d */ /* 0x000fea0003800000 */
        .weak           $__internal_0_$__cuda_sm3x_div_rn_noftz_f32_slowpath
        .type           $__internal_0_$__cuda_sm3x_div_rn_noftz_f32_slowpath,@function
        .size           $__internal_0_$__cuda_sm3x_div_rn_noftz_f32_slowpath,(.L_x_72 - $__internal_0_$__cuda_sm3x_div_rn_noftz_f32_slowpath)
$__internal_0_$__cuda_sm3x_div_rn_noftz_f32_slowpath:
[----:B------:R-:W-:Y:S01]  /*52b0*/  SHF.R.U32.HI R31, RZ, 0x17, R20 ;  /* 0x00000017ff1f7819 */ /* 0x000fe20000011614 */
[----:B------:R-:W-:Y:S01]  /*52c0*/  BSSY.RECONVERGENT B0, `(.L_x_60) ;  /* 0x0000063000007945 */ /* 0x000fe20003800200 */
[----:B------:R-:W-:Y:S02]  /*52d0*/  SHF.R.U32.HI R27, RZ, 0x17, R57 ;  /* 0x00000017ff1b7819 */ /* 0x000fe40000011639 */
[----:B------:R-:W-:Y:S02]  /*52e0*/  LOP3.LUT R39, R31, 0xff, RZ, 0xc0, !PT ;  /* 0x000000ff1f277812 */ /* 0x000fe400078ec0ff */
[----:B------:R-:W-:Y:S02]  /*52f0*/  LOP3.LUT R37, R27, 0xff, RZ, 0xc0, !PT ;  /* 0x000000ff1b257812 */ /* 0x000fe400078ec0ff */
[----:B------:R-:W-:Y:S02]  /*5300*/  IADD3 R33, PT, PT, R39, -0x1, RZ ;  /* 0xffffffff27217810 */ /* 0x000fe40007ffe0ff */
[----:B------:R-:W-:-:S02]  /*5310*/  IADD3 R27, PT, PT, R37, -0x1, RZ ;  /* 0xffffffff251b7810 */ /* 0x000fc40007ffe0ff */
[----:B------:R-:W-:Y:S02]  /*5320*/  ISETP.GT.U32.AND P0, PT, R33, 0xfd, PT ;  /* 0x000000fd2100780c */ /* 0x000fe40003f04070 */
[----:B------:R-:W-:Y:S02]  /*5330*/  MOV R34, R20 ;  /* 0x0000001400227202 */ /* 0x000fe40000000f00 */
[----:B------:R-:W-:-:S13]  /*5340*/  ISETP.GT.U32.OR P0, PT, R27, 0xfd, P0 ;  /* 0x000000fd1b00780c */ /* 0x000fda0000704470 */
[----:B------:R-:W-:Y:S01]  /*5350*/  @!P0 MOV R31, RZ ;  /* 0x000000ff001f8202 */ /* 0x000fe20000000f00 */
[----:B------:R-:W-:Y:S06]  /*5360*/  @!P0 BRA `(.L_x_61) ;  /* 0x00000000005c8947 */ /* 0x000fec0003800000 */
[----:B------:R-:W-:Y:S02]  /*5370*/  FSETP.GTU.FTZ.AND P0, PT, |R57|, +INF , PT ;  /* 0x7f8000003900780b */ /* 0x000fe40003f1c200 */
[----:B------:R-:W-:-:S04]  /*5380*/  FSETP.GTU.FTZ.AND P1, PT, |R20|, +INF , PT ;  /* 0x7f8000001400780b */ /* 0x000fc80003f3c200 */
[----:B------:R-:W-:-:S13]  /*5390*/  PLOP3.LUT P0, PT, P0, P1, PT, 0xf8, 0x8f ;  /* 0x00000000008f781c */ /* 0x000fda0000703f70 */
[----:B------:R-:W-:Y:S05]  /*53a0*/  @P0 BRA `(.L_x_62) ;  /* 0x00000004004c0947 */ /* 0x000fea0003800000 */
[----:B------:R-:W-:-:S13]  /*53b0*/  LOP3.LUT P0, RZ, R34, 0x7fffffff, R57, 0xc8, !PT ;  /* 0x7fffffff22ff7812 */ /* 0x000fda000780c839 */
[----:B------:R-:W-:Y:S05]  /*53c0*/  @!P0 BRA `(.L_x_63) ;  /* 0x00000004003c8947 */ /* 0x000fea0003800000 */
[C---:B------:R-:W-:Y:S02]  /*53d0*/  FSETP.NEU.FTZ.AND P2, PT, |R57|.reuse, +INF , PT ;  /* 0x7f8000003900780b */ /* 0x040fe40003f5d200 */
[----:B------:R-:W-:Y:S02]  /*53e0*/  FSETP.NEU.FTZ.AND P1, PT, |R20|, +INF , PT ;  /* 0x7f8000001400780b */ /* 0x000fe40003f3d200 */
[----:B------:R-:W-:-:S11]  /*53f0*/  FSETP.NEU.FTZ.AND P0, PT, |R57|, +INF , PT ;  /* 0x7f8000003900780b */ /* 0x000fd60003f1d200 */
[----:B------:R-:W-:Y:S05]  /*5400*/  @!P1 BRA !P2, `(.L_x_63) ;  /* 0x00000004002c9947 */ /* 0x000fea0005000000 */
[----:B------:R-:W-:-:S04]  /*5410*/  LOP3.LUT P2, RZ, R57, 0x7fffffff, RZ, 0xc0, !PT ;  /* 0x7fffffff39ff7812 */ /* 0x000fc8000784c0ff */
[----:B------:R-:W-:-:S13]  /*5420*/  PLOP3.LUT P1, PT, P1, P2, PT, 0x2f, 0xf2 ;  /* 0x0000000000f2781c */ /* 0x000fda0000f24577 */
[----:B------:R-:W-:Y:S05]  /*5430*/  @P1 BRA `(.L_x_64) ;  /* 0x0000000400181947 */ /* 0x000fea0003800000 */
[----:B------:R-:W-:-:S04]  /*5440*/  LOP3.LUT P1, RZ, R34, 0x7fffffff, RZ, 0xc0, !PT ;  /* 0x7fffffff22ff7812 */ /* 0x000fc8000782c0ff */
[----:B------:R-:W-:-:S13]  /*5450*/  PLOP3.LUT P0, PT, P0, P1, PT, 0x2f, 0xf2 ;  /* 0x0000000000f2781c */ /* 0x000fda0000702577 */
[----:B------:R-:W-:Y:S05]  /*5460*/  @P0 BRA `(.L_x_65) ;  /* 0x0000000400000947 */ /* 0x000fea0003800000 */
[----:B------:R-:W-:Y:S02]  /*5470*/  ISETP.GE.AND P0, PT, R27, RZ, PT ;  /* 0x000000ff1b00720c */ /* 0x000fe40003f06270 */
[----:B------:R-:W-:-:S11]  /*5480*/  ISETP.GE.AND P1, PT, R33, RZ, PT ;  /* 0x000000ff2100720c */ /* 0x000fd60003f26270 */
[----:B------:R-:W-:Y:S01]  /*5490*/  @P0 MOV R31, RZ ;  /* 0x000000ff001f0202 */ /* 0x000fe20000000f00 */
[----:B------:R-:W-:Y:S01]  /*54a0*/  @!P0 FFMA R57, R57, 1.84467440737095516160e+19, RZ ;  /* 0x5f80000039398823 */ /* 0x000fe200000000ff */
[----:B------:R-:W-:Y:S01]  /*54b0*/  @!P0 MOV R31, 0xffffffc0 ;  /* 0xffffffc0001f8802 */ /* 0x000fe20000000f00 */
[----:B------:R-:W-:-:S03]  /*54c0*/  @!P1 FFMA R34, R20, 1.84467440737095516160e+19, RZ ;  /* 0x5f80000014229823 */ /* 0x000fc600000000ff */
[----:B------:R-:W-:-:S07]  /*54d0*/  @!P1 IADD3 R31, PT, PT, R31, 0x40, RZ ;  /* 0x000000401f1f9810 */ /* 0x000fce0007ffe0ff */
.L_x_61:
[----:B------:R-:W-:Y:S01]  /*54e0*/  LEA R27, R39, 0xc0800000, 0x17 ;  /* 0xc0800000271b7811 */ /* 0x000fe200078eb8ff */
[----:B------:R-:W-:Y:S03]  /*54f0*/  BSSY.RECONVERGENT B1, `(.L_x_66) ;  /* 0x0000036000017945 */ /* 0x000fe60003800200 */
[----:B------:R-:W-:Y:S02]  /*5500*/  IADD3 R33, PT, PT, -R27, R34, RZ ;  /* 0x000000221b217210 */ /* 0x000fe40007ffe1ff */
[----:B------:R-:W-:Y:S02]  /*5510*/  IADD3 R34, PT, PT, R37, -0x7f, RZ ;  /* 0xffffff8125227810 */ /* 0x000fe40007ffe0ff */
[----:B------:R-:W0:Y:S01]  /*5520*/  MUFU.RCP R35, R33 ;  /* 0x0000002100237308 */ /* 0x000e220000001000 */
[----:B------:R-:W-:Y:S02]  /*5530*/  FADD.FTZ R36, -R33, -RZ ;  /* 0x800000ff21247221 */ /* 0x000fe40000010100 */
[C---:B------:R-:W-:Y:S01]  /*5540*/  IMAD R27, R34.reuse, -0x800000, R57 ;  /* 0xff800000221b7824 */ /* 0x040fe200078e0239 */
[----:B------:R-:W-:-:S04]  /*5550*/  IADD3 R34, PT, PT, R34, 0x7f, -R39 ;  /* 0x0000007f22227810 */ /* 0x000fc80007ffe827 */
[----:B------:R-:W-:Y:S01]  /*5560*/  IADD3 R34, PT, PT, R34, R31, RZ ;  /* 0x0000001f22227210 */ /* 0x000fe20007ffe0ff */
[----:B0-----:R-:W-:-:S04]  /*5570*/  FFMA R38, R35, R36, 1 ;  /* 0x3f80000023267423 */ /* 0x001fc80000000024 */
[----:B------:R-:W-:-:S04]  /*5580*/  FFMA R44, R35, R38, R35 ;  /* 0x00000026232c7223 */ /* 0x000fc80000000023 */
[----:B------:R-:W-:-:S04]  /*5590*/  FFMA R35, R27, R44, RZ ;  /* 0x0000002c1b237223 */ /* 0x000fc800000000ff */
[----:B------:R-:W-:-:S04]  /*55a0*/  FFMA R38, R36, R35, R27 ;  /* 0x0000002324267223 */ /* 0x000fc8000000001b */
[----:B------:R-:W-:-:S04]  /*55b0*/  FFMA R37, R44, R38, R35 ;  /* 0x000000262c257223 */ /* 0x000fc80000000023 */
[----:B------:R-:W-:-:S04]  /*55c0*/  FFMA R36, R36, R37, R27 ;  /* 0x0000002524247223 */ /* 0x000fc8000000001b */
[----:B------:R-:W-:-:S05]  /*55d0*/  FFMA R35, R44, R36, R37 ;  /* 0x000000242c237223 */ /* 0x000fca0000000025 */
[----:B------:R-:W-:-:S04]  /*55e0*/  SHF.R.U32.HI R27, RZ, 0x17, R35 ;  /* 0x00000017ff1b7819 */ /* 0x000fc80000011623 */
[----:B------:R-:W-:-:S04]  /*55f0*/  LOP3.LUT R27, R27, 0xff, RZ, 0xc0, !PT ;  /* 0x000000ff1b1b7812 */ /* 0x000fc800078ec0ff */
[----:B------:R-:W-:-:S04]  /*5600*/  IADD3 R33, PT, PT, R27, R34, RZ ;  /* 0x000000221b217210 */ /* 0x000fc80007ffe0ff */
[----:B------:R-:W-:-:S04]  /*5610*/  IADD3 R27, PT, PT, R33, -0x1, RZ ;  /* 0xffffffff211b7810 */ /* 0x000fc80007ffe0ff */
[----:B------:R-:W-:-:S13]  /*5620*/  ISETP.GE.U32.AND P0, PT, R27, 0xfe, PT ;  /* 0x000000fe1b00780c */ /* 0x000fda0003f06070 */
[----:B------:R-:W-:Y:S05]  /*5630*/  @!P0 BRA `(.L_x_67) ;  /* 0x0000000000808947 */ /* 0x000fea0003800000 */
[----:B------:R-:W-:-:S13]  /*5640*/  ISETP.GT.AND P0, PT, R33, 0xfe, PT ;  /* 0x000000fe2100780c */ /* 0x000fda0003f04270 */
[----:B------:R-:W-:Y:S05]  /*5650*/  @P0 BRA `(.L_x_68) ;  /* 0x00000000006c0947 */ /* 0x000fea0003800000 */
[----:B------:R-:W-:-:S13]  /*5660*/  ISETP.GE.AND P0, PT, R33, 0x1, PT ;  /* 0x000000012100780c */ /* 0x000fda0003f06270 */
[----:B------:R-:W-:Y:S05]  /*5670*/  @P0 BRA `(.L_x_69) ;  /* 0x0000000000740947 */ /* 0x000fea0003800000 */
[----:B------:R-:W-:Y:S02]  /*5680*/  ISETP.GE.AND P0, PT, R33, -0x18, PT ;  /* 0xffffffe82100780c */ /* 0x000fe40003f06270 */
[----:B------:R-:W-:-:S11]  /*5690*/  LOP3.LUT R35, R35, 0x80000000, RZ, 0xc0, !PT ;  /* 0x8000000023237812 */ /* 0x000fd600078ec0ff */
[----:B------:R-:W-:Y:S05]  /*56a0*/  @!P0 BRA `(.L_x_69) ;  /* 0x0000000000688947 */ /* 0x000fea0003800000 */
[CCC-:B------:R-:W-:Y:S01]  /*56b0*/  FFMA.RZ R27, R44.reuse, R36.reuse, R37.reuse ;  /* 0x000000242c1b7223 */ /* 0x1c0fe2000000c025 */
[CCC-:B------:R-:W-:Y:S01]  /*56c0*/  FFMA.RM R34, R44.reuse, R36.reuse, R37.reuse ;  /* 0x000000242c227223 */ /* 0x1c0fe20000004025 */
[C---:B------:R-:W-:Y:S02]  /*56d0*/  ISETP.NE.AND P2, PT, R33.reuse, RZ, PT ;  /* 0x000000ff2100720c */ /* 0x040fe40003f45270 */
[----:B------:R-:W-:Y:S02]  /*56e0*/  ISETP.NE.AND P1, PT, R33, RZ, PT ;  /* 0x000000ff2100720c */ /* 0x000fe40003f25270 */
[----:B------:R-:W-:Y:S01]  /*56f0*/  LOP3.LUT R31, R27, 0x7fffff, RZ, 0xc0, !PT ;  /* 0x007fffff1b1f7812 */ /* 0x000fe200078ec0ff */
[----:B------:R-:W-:Y:S01]  /*5700*/  FFMA.RP R27, R44, R36, R37 ;  /* 0x000000242c1b7223 */ /* 0x000fe20000008025 */
[----:B------:R-:W-:Y:S02]  /*5710*/  IADD3 R36, PT, PT, R33, 0x20, RZ ;  /* 0x0000002021247810 */ /* 0x000fe40007ffe0ff */
[----:B------:R-:W-:-:S02]  /*5720*/  LOP3.LUT R31, R31, 0x800000, RZ, 0xfc, !PT ;  /* 0x008000001f1f7812 */ /* 0x000fc400078efcff */
[----:B------:R-:W-:Y:S02]  /*5730*/  IADD3 R33, PT, PT, -R33, RZ, RZ ;  /* 0x000000ff21217210 */ /* 0x000fe40007ffe1ff */
[----:B------:R-:W-:Y:S02]  /*5740*/  SHF.L.U32 R36, R31, R36, RZ ;  /* 0x000000241f247219 */ /* 0x000fe400000006ff */
[----:B------:R-:W-:Y:S02]  /*5750*/  FSETP.NEU.FTZ.AND P0, PT, R27, R34, PT ;  /* 0x000000221b00720b */ /* 0x000fe40003f1d000 */
[----:B------:R-:W-:Y:S02]  /*5760*/  SEL R34, R33, RZ, P2 ;  /* 0x000000ff21227207 */ /* 0x000fe40001000000 */
[----:B------:R-:W-:Y:S02]  /*5770*/  ISETP.NE.AND P1, PT, R36, RZ, P1 ;  /* 0x000000ff2400720c */ /* 0x000fe40000f25270 */
[----:B------:R-:W-:-:S02]  /*5780*/  SHF.R.U32.HI R34, RZ, R34, R31 ;  /* 0x00000022ff227219 */ /* 0x000fc4000001161f */
[----:B------:R-:W-:Y:S02]  /*5790*/  PLOP3.LUT P0, PT, P0, P1, PT, 0xf8, 0x8f ;  /* 0x00000000008f781c */ /* 0x000fe40000703f70 */
[----:B------:R-:W-:Y:S02]  /*57a0*/  SHF.R.U32.HI R36, RZ, 0x1, R34 ;  /* 0x00000001ff247819 */ /* 0x000fe40000011622 */
[----:B------:R-:W-:-:S04]  /*57b0*/  SEL R27, RZ, 0x1, !P0 ;  /* 0x00000001ff1b7807 */ /* 0x000fc80004000000 */
[----:B------:R-:W-:-:S04]  /*57c0*/  LOP3.LUT R27, R27, 0x1, R36, 0xf8, !PT ;  /* 0x000000011b1b7812 */ /* 0x000fc800078ef824 */
[----:B------:R-:W-:-:S04]  /*57d0*/  LOP3.LUT R27, R27, R34, RZ, 0xc0, !PT ;  /* 0x000000221b1b7212 */ /* 0x000fc800078ec0ff */
[----:B------:R-:W-:-:S04]  /*57e0*/  IADD3 R36, PT, PT, R36, R27, RZ ;  /* 0x0000001b24247210 */ /* 0x000fc80007ffe0ff */
[----:B------:R-:W-:Y:S01]  /*57f0*/  LOP3.LUT R35, R36, R35, RZ, 0xfc, !PT ;  /* 0x0000002324237212 */ /* 0x000fe200078efcff */
[----:B------:R-:W-:Y:S06]  /*5800*/  BRA `(.L_x_69) ;  /* 0x0000000000107947 */ /* 0x000fec0003800000 */
.L_x_68:
[----:B------:R-:W-:-:S04]  /*5810*/  LOP3.LUT R35, R35, 0x80000000, RZ, 0xc0, !PT ;  /* 0x8000000023237812 */ /* 0x000fc800078ec0ff */
[----:B------:R-:W-:Y:S01]  /*5820*/  LOP3.LUT R35, R35, 0x7f800000, RZ, 0xfc, !PT ;  /* 0x7f80000023237812 */ /* 0x000fe200078efcff */
[----:B------:R-:W-:Y:S06]  /*5830*/  BRA `(.L_x_69) ;  /* 0x0000000000047947 */ /* 0x000fec0003800000 */
.L_x_67:
[----:B------:R-:W-:-:S07]  /*5840*/  LEA R35, R34, R35, 0x17 ;  /* 0x0000002322237211 */ /* 0x000fce00078eb8ff */
.L_x_69:
[----:B------:R-:W-:Y:S05]  /*5850*/  BSYNC.RECONVERGENT B1 ;  /* 0x0000000000017941 */ /* 0x000fea0003800200 */
.L_x_66:
[----:B------:R-:W-:Y:S05]  /*5860*/  BRA `(.L_x_70) ;  /* 0x0000000000207947 */ /* 0x000fea0003800000 */
.L_x_65:
[----:B------:R-:W-:-:S04]  /*5870*/  LOP3.LUT R34, R34, 0x80000000, R57, 0x48, !PT ;  /* 0x8000000022227812 */ /* 0x000fc800078e4839 */
[----:B------:R-:W-:Y:S01]  /*5880*/  LOP3.LUT R35, R34, 0x7f800000, RZ, 0xfc, !PT ;  /* 0x7f80000022237812 */ /* 0x000fe200078efcff */
[----:B------:R-:W-:Y:S06]  /*5890*/  BRA `(.L_x_70) ;  /* 0x0000000000147947 */ /* 0x000fec0003800000 */
.L_x_64:
[----:B------:R-:W-:Y:S01]  /*58a0*/  LOP3.LUT R35, R34, 0x80000000, R57, 0x48, !PT ;  /* 0x8000000022237812 */ /* 0x000fe200078e4839 */
[----:B------:R-:W-:Y:S06]  /*58b0*/  BRA `(.L_x_70) ;  /* 0x00000000000c7947 */ /* 0x000fec0003800000 */
.L_x_63:
[----:B------:R-:W0:Y:S01]  /*58c0*/  MUFU.RSQ R35, -QNAN ;  /* 0xffc0000000237908 */ /* 0x000e220000001400 */
[----:B------:R-:W-:Y:S05]  /*58d0*/  BRA `(.L_x_70) ;  /* 0x0000000000047947 */ /* 0x000fea0003800000 */
.L_x_62:
[----:B------:R-:W-:-:S07]  /*58e0*/  FADD.FTZ R35, R57, R20 ;  /* 0x0000001439237221 */ /* 0x000fce0000010000 */
.L_x_70:
[----:B------:R-:W-:Y:S05]  /*58f0*/  BSYNC.RECONVERGENT B0 ;  /* 0x0000000000007941 */ /* 0x000fea0003800200 */
.L_x_60:
[----:B------:R-:W-:Y:S01]  /*5900*/  HFMA2 R33, -RZ, RZ, 0, 0 ;  /* 0x00000000ff217431 */ /* 0x000fe200000001ff */
[----:B0-----:R-:W-:-:S03]  /*5910*/  MOV R27, R35 ;  /* 0x00000023001b7202 */ /* 0x001fc60000000f00 */
[----:B------:R-:W-:Y:S05]  /*5920*/  RET.REL.NODEC R32 `(_Z11s2mm_kernelILi64ELi4ELi2EEviiPKfS1_S1_PfS2_) ;  /* 0xffffffa420b47950 */ /* 0x000fea0003c3ffff */
.L_x_71:
[----:B------:R-:W-:-:S00]  /*5930*/  BRA `(.L_x_71) ;  /* 0xfffffffc00fc7947 */ /* 0x000fc0000383ffff */
[----:B------:R-:W-:-:S00]  /*5940*/  NOP ;  /* 0x0000000000007918 */ /* 0x000fc00000000000 */
        /* <DEDUP_REMOVED lines=11> */
.L_x_72:


//--------------------- .nv.global.init           --------------------------
	.section	.nv.global.init,"aw",@progbits
.nv.global.init:
	.type		$str,@object
	.size		$str,($str$1 - $str)
$str:
        /*0000*/ 	.byte	0x6e, 0x75, 0x6d, 0x5f, 0x74, 0x68, 0x72, 0x65, 0x61, 0x64, 0x73, 0x20, 0x3d, 0x3d, 0x20, 0x62
        /*0010*/ 	.byte	0x6c, 0x6f, 0x63, 0x6b, 0x44, 0x69, 0x6d, 0x2e, 0x78, 0x00
	.type		$str$1,@object
	.size		$str$1,(__unnamed_1 - $str$1)
$str$1:
        /*001a*/ 	.byte	0x2f, 0x74, 0x6d, 0x70, 0x2f, 0x73, 0x61, 0x73, 0x73, 0x5f, 0x63, 0x75, 0x5f, 0x34, 0x71, 0x61
        /*002a*/ 	.byte	0x5f, 0x74, 0x64, 0x6c, 0x39, 0x2f, 0x6b, 0x2e, 0x63, 0x75, 0x00
	.type		__unnamed_1,@object
	.size		__unnamed_1,(.L_0 - __unnamed_1)
__unnamed_1:
        /*0035*/ 	.byte	0x76, 0x6f, 0x69, 0x64, 0x20, 0x73, 0x32, 0x6d, 0x6d, 0x5f, 0x6b, 0x65, 0x72, 0x6e, 0x65, 0x6c
        /*0045*/ 	.byte	0x28, 0x69, 0x6e, 0x74, 0x2c, 0x20, 0x69, 0x6e, 0x74, 0x2c, 0x20, 0x63, 0x6f, 0x6e, 0x73, 0x74
        /*0055*/ 	.byte	0x20, 0x66, 0x6c, 0x6f, 0x61, 0x74, 0x20, 0x2a, 0x2c, 0x20, 0x63, 0x6f, 0x6e, 0x73, 0x74, 0x20
        /*0065*/ 	.byte	0x66, 0x6c, 0x6f, 0x61, 0x74, 0x20, 0x2a, 0x2c, 0x20, 0x63, 0x6f, 0x6e, 0x73, 0x74, 0x20, 0x66
        /*0075*/ 	.byte	0x6c, 0x6f, 0x61, 0x74, 0x20, 0x2a, 0x2c, 0x20, 0x66, 0x6c, 0x6f, 0x61, 0x74, 0x20, 0x2a, 0x2c
        /*0085*/ 	.byte	0x20, 0x66, 0x6c, 0x6f, 0x61, 0x74, 0x20, 0x2a, 0x29, 0x20, 0x5b, 0x77, 0x69, 0x74, 0x68, 0x20
        /*0095*/ 	.byte	0x69, 0x6e, 0x74, 0x20, 0x42, 0x4e, 0x20, 0x3d, 0x20, 0x36, 0x34, 0x3b, 0x20, 0x69, 0x6e, 0x74
        /*00a5*/ 	.byte	0x20, 0x54, 0x4e, 0x20, 0x3d, 0x20, 0x34, 0x3b, 0x20, 0x69, 0x6e, 0x74, 0x20, 0x6d, 0x75, 0x6c
        /*00b5*/ 	.byte	0x20, 0x3d, 0x20, 0x32, 0x5d, 0x00
.L_0:


//--------------------- .nv.shared._Z11s2mm_kernelILi64ELi4ELi2EEviiPKfS1_S1_PfS2_ --------------------------
	.section	.nv.shared._Z11s2mm_kernelILi64ELi4ELi2EEviiPKfS1_S1_PfS2_,"aw",@nobits
	.sectionflags	@""
	.align	16
	.zero		1024


//--------------------- .nv.shared.reserved.0     --------------------------
	.section	.nv.shared.reserved.0,"aw",@nobits
	.weak		__nv_reservedSMEM_offset_0_alias
	.size		__nv_reservedSMEM_offset_0_alias, 0, 64
	.other		__nv_reservedSMEM_offset_0_alias,@"STO_CUDA_RESERVED_SHARED STV_DEFAULT"
__nv_reservedSMEM_offset_0_alias:
	.zero		0
	.zero		64


//--------------------- .nv.constant0._Z11s2mm_kernelILi64ELi4ELi2EEviiPKfS1_S1_PfS2_ --------------------------
	.section	.nv.constant0._Z11s2mm_kernelILi64ELi4ELi2EEviiPKfS1_S1_PfS2_,"a",@progbits
	.sectionflags	@""
	.align	4
.nv.constant0._Z11s2mm_kernelILi64ELi4ELi2EEviiPKfS1_S1_PfS2_:
	.zero		944


//--------------------- SYMBOLS --------------------------

	.type		.nv.reservedSmem.offset0,@object
	.size		.nv.reservedSmem.offset0,0x4
	.type		.nv.reservedSmem.cap,@object
	.size		.nv.reservedSmem.cap,0x4
	.type		__assertfail,@function
